//
// Generated by NVIDIA NVVM Compiler
//
// Compiler Build ID: CL-36424714
// Cuda compilation tools, release 13.0, V13.0.88
// Based on NVVM 20.0.0
//

.version 9.0
.target sm_100
.address_size 64

	// .globl	_Z21calculateForcesKernelP6float3S0_PfS1_S0_PiS2_iiiiffffff

.visible .entry _Z21calculateForcesKernelP6float3S0_PfS1_S0_PiS2_iiiiffffff(
	.param .u64 .ptr .align 1 _Z21calculateForcesKernelP6float3S0_PfS1_S0_PiS2_iiiiffffff_param_0,
	.param .u64 .ptr .align 1 _Z21calculateForcesKernelP6float3S0_PfS1_S0_PiS2_iiiiffffff_param_1,
	.param .u64 .ptr .align 1 _Z21calculateForcesKernelP6float3S0_PfS1_S0_PiS2_iiiiffffff_param_2,
	.param .u64 .ptr .align 1 _Z21calculateForcesKernelP6float3S0_PfS1_S0_PiS2_iiiiffffff_param_3,
	.param .u64 .ptr .align 1 _Z21calculateForcesKernelP6float3S0_PfS1_S0_PiS2_iiiiffffff_param_4,
	.param .u64 .ptr .align 1 _Z21calculateForcesKernelP6float3S0_PfS1_S0_PiS2_iiiiffffff_param_5,
	.param .u64 .ptr .align 1 _Z21calculateForcesKernelP6float3S0_PfS1_S0_PiS2_iiiiffffff_param_6,
	.param .u32 _Z21calculateForcesKernelP6float3S0_PfS1_S0_PiS2_iiiiffffff_param_7,
	.param .u32 _Z21calculateForcesKernelP6float3S0_PfS1_S0_PiS2_iiiiffffff_param_8,
	.param .u32 _Z21calculateForcesKernelP6float3S0_PfS1_S0_PiS2_iiiiffffff_param_9,
	.param .u32 _Z21calculateForcesKernelP6float3S0_PfS1_S0_PiS2_iiiiffffff_param_10,
	.param .f32 _Z21calculateForcesKernelP6float3S0_PfS1_S0_PiS2_iiiiffffff_param_11,
	.param .f32 _Z21calculateForcesKernelP6float3S0_PfS1_S0_PiS2_iiiiffffff_param_12,
	.param .f32 _Z21calculateForcesKernelP6float3S0_PfS1_S0_PiS2_iiiiffffff_param_13,
	.param .f32 _Z21calculateForcesKernelP6float3S0_PfS1_S0_PiS2_iiiiffffff_param_14,
	.param .f32 _Z21calculateForcesKernelP6float3S0_PfS1_S0_PiS2_iiiiffffff_param_15,
	.param .f32 _Z21calculateForcesKernelP6float3S0_PfS1_S0_PiS2_iiiiffffff_param_16
)
{
	.reg .pred 	%p<56>;
	.reg .b32 	%r<78>;
	.reg .b32 	%f<270>;
	.reg .b64 	%rd<34>;

	ld.param.u64 	%rd9, [_Z21calculateForcesKernelP6float3S0_PfS1_S0_PiS2_iiiiffffff_param_0];
	ld.param.u32 	%r33, [_Z21calculateForcesKernelP6float3S0_PfS1_S0_PiS2_iiiiffffff_param_9];
	ld.param.u32 	%r34, [_Z21calculateForcesKernelP6float3S0_PfS1_S0_PiS2_iiiiffffff_param_10];
	ld.param.f32 	%f89, [_Z21calculateForcesKernelP6float3S0_PfS1_S0_PiS2_iiiiffffff_param_15];
	cvta.to.global.u64 	%rd1, %rd9;
	mov.u32 	%r35, %ctaid.x;
	mov.u32 	%r36, %ntid.x;
	mov.u32 	%r37, %tid.x;
	mad.lo.s32 	%r1, %r35, %r36, %r37;
	setp.ge.s32 	%p3, %r1, %r34;
	@%p3 bra 	$L__BB0_34;
	ld.param.f32 	%f226, [_Z21calculateForcesKernelP6float3S0_PfS1_S0_PiS2_iiiiffffff_param_14];
	ld.param.f32 	%f225, [_Z21calculateForcesKernelP6float3S0_PfS1_S0_PiS2_iiiiffffff_param_13];
	ld.param.f32 	%f224, [_Z21calculateForcesKernelP6float3S0_PfS1_S0_PiS2_iiiiffffff_param_12];
	ld.param.f32 	%f223, [_Z21calculateForcesKernelP6float3S0_PfS1_S0_PiS2_iiiiffffff_param_11];
	ld.param.u32 	%r64, [_Z21calculateForcesKernelP6float3S0_PfS1_S0_PiS2_iiiiffffff_param_8];
	ld.param.u32 	%r60, [_Z21calculateForcesKernelP6float3S0_PfS1_S0_PiS2_iiiiffffff_param_7];
	ld.param.u64 	%rd31, [_Z21calculateForcesKernelP6float3S0_PfS1_S0_PiS2_iiiiffffff_param_4];
	ld.param.u64 	%rd30, [_Z21calculateForcesKernelP6float3S0_PfS1_S0_PiS2_iiiiffffff_param_1];
	cvta.to.global.u64 	%rd10, %rd31;
	cvta.to.global.u64 	%rd11, %rd30;
	mul.wide.s32 	%rd12, %r1, 12;
	add.s64 	%rd13, %rd11, %rd12;
	ld.global.f32 	%f91, [%rd13];
	neg.f32 	%f92, %f226;
	ld.global.f32 	%f93, [%rd13+4];
	mul.f32 	%f94, %f93, %f92;
	ld.global.f32 	%f95, [%rd13+8];
	mul.f32 	%f96, %f226, %f91;
	mov.f32 	%f97, 0f00000000;
	sub.f32 	%f266, %f97, %f96;
	add.s64 	%rd2, %rd10, %rd12;
	st.global.f32 	[%rd2], %f266;
	sub.f32 	%f265, %f94, %f225;
	st.global.f32 	[%rd2+4], %f265;
	mul.f32 	%f98, %f226, %f95;
	sub.f32 	%f264, %f97, %f98;
	st.global.f32 	[%rd2+8], %f264;
	add.s64 	%rd3, %rd1, %rd12;
	ld.global.f32 	%f4, [%rd3];
	fma.rn.f32 	%f99, %f223, 0f3F000000, %f4;
	div.rn.f32 	%f100, %f99, %f224;
	cvt.rzi.s32.f32 	%r2, %f100;
	ld.global.f32 	%f5, [%rd3+4];
	fma.rn.f32 	%f101, %f223, 0f3F000000, %f5;
	div.rn.f32 	%f102, %f101, %f224;
	cvt.rzi.s32.f32 	%r3, %f102;
	ld.global.f32 	%f6, [%rd3+8];
	fma.rn.f32 	%f103, %f223, 0f3F000000, %f6;
	div.rn.f32 	%f104, %f103, %f224;
	cvt.rzi.s32.f32 	%r4, %f104;
	setp.lt.s32 	%p4, %r2, 0;
	setp.ge.s32 	%p5, %r2, %r60;
	or.pred  	%p6, %p4, %p5;
	setp.lt.s32 	%p7, %r3, 0;
	setp.ge.s32 	%p8, %r3, %r64;
	or.pred  	%p9, %p7, %p8;
	or.pred  	%p11, %p6, %p9;
	setp.lt.s32 	%p12, %r4, 0;
	setp.ge.s32 	%p13, %r4, %r33;
	or.pred  	%p14, %p12, %p13;
	or.pred  	%p16, %p11, %p14;
	@%p16 bra 	$L__BB0_34;
	ld.param.u32 	%r65, [_Z21calculateForcesKernelP6float3S0_PfS1_S0_PiS2_iiiiffffff_param_8];
	ld.param.u32 	%r61, [_Z21calculateForcesKernelP6float3S0_PfS1_S0_PiS2_iiiiffffff_param_7];
	ld.param.u64 	%rd32, [_Z21calculateForcesKernelP6float3S0_PfS1_S0_PiS2_iiiiffffff_param_6];
	mad.lo.s32 	%r38, %r4, %r65, %r3;
	mad.lo.s32 	%r39, %r38, %r61, %r2;
	cvta.to.global.u64 	%rd14, %rd32;
	mul.wide.s32 	%rd15, %r39, 4;
	add.s64 	%rd4, %rd14, %rd15;
	ld.global.u32 	%r5, [%rd4];
	mul.lo.s32 	%r40, %r65, %r61;
	mad.lo.s32 	%r6, %r40, %r33, -1;
	setp.eq.s32 	%p17, %r39, %r6;
	mov.u32 	%r68, %r34;
	@%p17 bra 	$L__BB0_4;
	ld.global.u32 	%r68, [%rd4+4];
$L__BB0_4:
	setp.le.s32 	%p18, %r68, %r5;
	@%p18 bra 	$L__BB0_10;
	sub.s32 	%r41, %r68, %r5;
	add.s32 	%r9, %r5, 1;
	and.b32  	%r42, %r41, 1;
	setp.eq.b32 	%p19, %r42, 1;
	not.pred 	%p20, %p19;
	mov.u32 	%r69, %r5;
	@%p20 bra 	$L__BB0_9;
	setp.eq.s32 	%p21, %r1, %r5;
	mov.u32 	%r69, %r9;
	@%p21 bra 	$L__BB0_9;
	ld.param.f32 	%f227, [_Z21calculateForcesKernelP6float3S0_PfS1_S0_PiS2_iiiiffffff_param_16];
	mul.wide.s32 	%rd16, %r5, 12;
	add.s64 	%rd17, %rd1, %rd16;
	ld.global.f32 	%f105, [%rd17];
	sub.f32 	%f7, %f105, %f4;
	ld.global.f32 	%f106, [%rd17+4];
	sub.f32 	%f8, %f106, %f5;
	ld.global.f32 	%f107, [%rd17+8];
	sub.f32 	%f9, %f107, %f6;
	mul.f32 	%f108, %f8, %f8;
	fma.rn.f32 	%f109, %f7, %f7, %f108;
	fma.rn.f32 	%f110, %f9, %f9, %f109;
	mul.f32 	%f111, %f227, %f227;
	setp.geu.f32 	%p22, %f110, %f111;
	mov.u32 	%r69, %r9;
	@%p22 bra 	$L__BB0_9;
	sqrt.rn.f32 	%f115, %f110;
	mul.f32 	%f116, %f115, %f115;
	div.rn.f32 	%f117, %f89, %f116;
	mul.f32 	%f118, %f7, %f117;
	div.rn.f32 	%f119, %f118, %f115;
	mul.f32 	%f120, %f8, %f117;
	div.rn.f32 	%f121, %f120, %f115;
	mul.f32 	%f122, %f9, %f117;
	div.rn.f32 	%f123, %f122, %f115;
	add.f32 	%f266, %f266, %f119;
	st.global.f32 	[%rd2], %f266;
	add.f32 	%f265, %f265, %f121;
	st.global.f32 	[%rd2+4], %f265;
	add.f32 	%f264, %f123, %f264;
	st.global.f32 	[%rd2+8], %f264;
	mov.u32 	%r69, %r9;
$L__BB0_9:
	setp.eq.s32 	%p23, %r68, %r9;
	@%p23 bra 	$L__BB0_10;
	bra.uni 	$L__BB0_35;
$L__BB0_10:
	ld.param.f32 	%f230, [_Z21calculateForcesKernelP6float3S0_PfS1_S0_PiS2_iiiiffffff_param_16];
	mul.f32 	%f19, %f230, %f230;
	mov.b32 	%r71, -1;
$L__BB0_11:
	ld.param.u32 	%r62, [_Z21calculateForcesKernelP6float3S0_PfS1_S0_PiS2_iiiiffffff_param_7];
	add.s32 	%r14, %r71, %r2;
	setp.lt.s32 	%p29, %r14, 0;
	setp.ge.s32 	%p30, %r14, %r62;
	or.pred  	%p1, %p29, %p30;
	mov.b32 	%r72, -1;
$L__BB0_12:
	ld.param.u32 	%r66, [_Z21calculateForcesKernelP6float3S0_PfS1_S0_PiS2_iiiiffffff_param_8];
	add.s32 	%r47, %r72, %r3;
	setp.lt.s32 	%p31, %r47, 0;
	setp.ge.s32 	%p32, %r47, %r66;
	or.pred  	%p33, %p31, %p32;
	or.pred  	%p2, %p1, %p33;
	mov.b32 	%r73, -1;
$L__BB0_13:
	or.b32  	%r48, %r72, %r71;
	or.b32  	%r49, %r48, %r73;
	setp.eq.s32 	%p35, %r49, 0;
	@%p35 bra 	$L__BB0_31;
	add.s32 	%r17, %r73, %r4;
	setp.lt.s32 	%p36, %r17, 0;
	setp.ge.s32 	%p37, %r17, %r33;
	or.pred  	%p38, %p36, %p37;
	or.pred  	%p40, %p2, %p38;
	@%p40 bra 	$L__BB0_31;
	ld.param.u32 	%r67, [_Z21calculateForcesKernelP6float3S0_PfS1_S0_PiS2_iiiiffffff_param_8];
	ld.param.u32 	%r63, [_Z21calculateForcesKernelP6float3S0_PfS1_S0_PiS2_iiiiffffff_param_7];
	ld.param.u64 	%rd33, [_Z21calculateForcesKernelP6float3S0_PfS1_S0_PiS2_iiiiffffff_param_6];
	mad.lo.s32 	%r51, %r17, %r67, %r47;
	mad.lo.s32 	%r52, %r51, %r63, %r14;
	cvta.to.global.u64 	%rd22, %rd33;
	mul.wide.s32 	%rd23, %r52, 4;
	add.s64 	%rd5, %rd22, %rd23;
	ld.global.u32 	%r18, [%rd5];
	setp.eq.s32 	%p41, %r52, %r6;
	mov.u32 	%r74, %r34;
	@%p41 bra 	$L__BB0_17;
	ld.global.u32 	%r74, [%rd5+4];
$L__BB0_17:
	setp.le.s32 	%p42, %r74, %r18;
	@%p42 bra 	$L__BB0_31;
	sub.s32 	%r53, %r74, %r18;
	add.s32 	%r21, %r18, 1;
	and.b32  	%r54, %r53, 1;
	setp.eq.b32 	%p43, %r54, 1;
	not.pred 	%p44, %p43;
	mov.u32 	%r75, %r18;
	@%p44 bra 	$L__BB0_22;
	setp.eq.s32 	%p45, %r1, %r18;
	mov.u32 	%r75, %r21;
	@%p45 bra 	$L__BB0_22;
	mul.wide.s32 	%rd24, %r18, 12;
	add.s64 	%rd25, %rd1, %rd24;
	ld.global.f32 	%f168, [%rd25];
	ld.global.f32 	%f169, [%rd3];
	sub.f32 	%f50, %f168, %f169;
	ld.global.f32 	%f170, [%rd25+4];
	ld.global.f32 	%f171, [%rd3+4];
	sub.f32 	%f51, %f170, %f171;
	ld.global.f32 	%f172, [%rd25+8];
	ld.global.f32 	%f173, [%rd3+8];
	sub.f32 	%f52, %f172, %f173;
	mul.f32 	%f174, %f51, %f51;
	fma.rn.f32 	%f175, %f50, %f50, %f174;
	fma.rn.f32 	%f176, %f52, %f52, %f175;
	setp.geu.f32 	%p46, %f176, %f19;
	mov.u32 	%r75, %r21;
	@%p46 bra 	$L__BB0_22;
	sqrt.rn.f32 	%f180, %f176;
	mul.f32 	%f181, %f180, %f180;
	div.rn.f32 	%f182, %f89, %f181;
	mul.f32 	%f183, %f50, %f182;
	div.rn.f32 	%f184, %f183, %f180;
	mul.f32 	%f185, %f51, %f182;
	div.rn.f32 	%f186, %f185, %f180;
	mul.f32 	%f187, %f52, %f182;
	div.rn.f32 	%f188, %f187, %f180;
	add.f32 	%f266, %f266, %f184;
	st.global.f32 	[%rd2], %f266;
	add.f32 	%f265, %f265, %f186;
	st.global.f32 	[%rd2+4], %f265;
	add.f32 	%f264, %f188, %f264;
	st.global.f32 	[%rd2+8], %f264;
	mov.u32 	%r75, %r21;
$L__BB0_22:
	setp.eq.s32 	%p47, %r74, %r21;
	@%p47 bra 	$L__BB0_31;
	mov.u32 	%r55, %ctaid.x;
	mov.u32 	%r56, %ntid.x;
	mov.u32 	%r57, %tid.x;
	mad.lo.s32 	%r58, %r55, %r56, %r57;
	sub.s32 	%r76, %r75, %r58;
$L__BB0_24:
	setp.eq.s32 	%p48, %r76, 0;
	@%p48 bra 	$L__BB0_27;
	mul.wide.s32 	%rd26, %r75, 12;
	add.s64 	%rd27, %rd1, %rd26;
	ld.global.f32 	%f189, [%rd27];
	ld.global.f32 	%f190, [%rd3];
	sub.f32 	%f62, %f189, %f190;
	ld.global.f32 	%f191, [%rd27+4];
	ld.global.f32 	%f192, [%rd3+4];
	sub.f32 	%f63, %f191, %f192;
	ld.global.f32 	%f193, [%rd27+8];
	ld.global.f32 	%f194, [%rd3+8];
	sub.f32 	%f64, %f193, %f194;
	mul.f32 	%f195, %f63, %f63;
	fma.rn.f32 	%f196, %f62, %f62, %f195;
	fma.rn.f32 	%f65, %f64, %f64, %f196;
	setp.geu.f32 	%p49, %f65, %f19;
	@%p49 bra 	$L__BB0_27;
	sqrt.rn.f32 	%f197, %f65;
	mul.f32 	%f198, %f197, %f197;
	div.rn.f32 	%f199, %f89, %f198;
	mul.f32 	%f200, %f62, %f199;
	div.rn.f32 	%f201, %f200, %f197;
	mul.f32 	%f202, %f63, %f199;
	div.rn.f32 	%f203, %f202, %f197;
	mul.f32 	%f204, %f64, %f199;
	div.rn.f32 	%f205, %f204, %f197;
	add.f32 	%f266, %f266, %f201;
	st.global.f32 	[%rd2], %f266;
	add.f32 	%f265, %f265, %f203;
	st.global.f32 	[%rd2+4], %f265;
	add.f32 	%f264, %f205, %f264;
	st.global.f32 	[%rd2+8], %f264;
$L__BB0_27:
	add.s32 	%r59, %r75, 1;
	setp.eq.s32 	%p50, %r1, %r59;
	@%p50 bra 	$L__BB0_30;
	mul.wide.s32 	%rd28, %r75, 12;
	add.s64 	%rd29, %rd1, %rd28;
	ld.global.f32 	%f206, [%rd29+12];
	ld.global.f32 	%f207, [%rd3];
	sub.f32 	%f72, %f206, %f207;
	ld.global.f32 	%f208, [%rd29+16];
	ld.global.f32 	%f209, [%rd3+4];
	sub.f32 	%f73, %f208, %f209;
	ld.global.f32 	%f210, [%rd29+20];
	ld.global.f32 	%f211, [%rd3+8];
	sub.f32 	%f74, %f210, %f211;
	mul.f32 	%f212, %f73, %f73;
	fma.rn.f32 	%f213, %f72, %f72, %f212;
	fma.rn.f32 	%f75, %f74, %f74, %f213;
	setp.geu.f32 	%p51, %f75, %f19;
	@%p51 bra 	$L__BB0_30;
	sqrt.rn.f32 	%f214, %f75;
	mul.f32 	%f215, %f214, %f214;
	div.rn.f32 	%f216, %f89, %f215;
	mul.f32 	%f217, %f72, %f216;
	div.rn.f32 	%f218, %f217, %f214;
	mul.f32 	%f219, %f73, %f216;
	div.rn.f32 	%f220, %f219, %f214;
	mul.f32 	%f221, %f74, %f216;
	div.rn.f32 	%f222, %f221, %f214;
	add.f32 	%f266, %f266, %f218;
	st.global.f32 	[%rd2], %f266;
	add.f32 	%f265, %f265, %f220;
	st.global.f32 	[%rd2+4], %f265;
	add.f32 	%f264, %f222, %f264;
	st.global.f32 	[%rd2+8], %f264;
$L__BB0_30:
	add.s32 	%r75, %r75, 2;
	add.s32 	%r76, %r76, 2;
	setp.ne.s32 	%p52, %r75, %r74;
	@%p52 bra 	$L__BB0_24;
$L__BB0_31:
	add.s32 	%r73, %r73, 1;
	setp.ne.s32 	%p53, %r73, 2;
	@%p53 bra 	$L__BB0_13;
	add.s32 	%r72, %r72, 1;
	setp.ne.s32 	%p54, %r72, 2;
	@%p54 bra 	$L__BB0_12;
	add.s32 	%r71, %r71, 1;
	setp.ne.s32 	%p55, %r71, 2;
	@%p55 bra 	$L__BB0_11;
$L__BB0_34:
	ret;
$L__BB0_35:
	setp.eq.s32 	%p24, %r1, %r69;
	@%p24 bra 	$L__BB0_38;
	ld.param.f32 	%f228, [_Z21calculateForcesKernelP6float3S0_PfS1_S0_PiS2_iiiiffffff_param_16];
	mul.wide.s32 	%rd18, %r69, 12;
	add.s64 	%rd19, %rd1, %rd18;
	ld.global.f32 	%f124, [%rd19];
	ld.global.f32 	%f125, [%rd3];
	sub.f32 	%f23, %f124, %f125;
	ld.global.f32 	%f126, [%rd19+4];
	ld.global.f32 	%f127, [%rd3+4];
	sub.f32 	%f24, %f126, %f127;
	ld.global.f32 	%f128, [%rd19+8];
	ld.global.f32 	%f129, [%rd3+8];
	sub.f32 	%f25, %f128, %f129;
	mul.f32 	%f130, %f24, %f24;
	fma.rn.f32 	%f131, %f23, %f23, %f130;
	fma.rn.f32 	%f132, %f25, %f25, %f131;
	mul.f32 	%f133, %f228, %f228;
	setp.geu.f32 	%p25, %f132, %f133;
	@%p25 bra 	$L__BB0_38;
	sqrt.rn.f32 	%f137, %f132;
	mul.f32 	%f138, %f137, %f137;
	div.rn.f32 	%f139, %f89, %f138;
	mul.f32 	%f140, %f23, %f139;
	div.rn.f32 	%f141, %f140, %f137;
	mul.f32 	%f142, %f24, %f139;
	div.rn.f32 	%f143, %f142, %f137;
	mul.f32 	%f144, %f25, %f139;
	div.rn.f32 	%f145, %f144, %f137;
	add.f32 	%f266, %f266, %f141;
	st.global.f32 	[%rd2], %f266;
	add.f32 	%f265, %f265, %f143;
	st.global.f32 	[%rd2+4], %f265;
	add.f32 	%f264, %f145, %f264;
	st.global.f32 	[%rd2+8], %f264;
$L__BB0_38:
	add.s32 	%r43, %r69, 1;
	setp.eq.s32 	%p26, %r1, %r43;
	@%p26 bra 	$L__BB0_41;
	ld.param.f32 	%f229, [_Z21calculateForcesKernelP6float3S0_PfS1_S0_PiS2_iiiiffffff_param_16];
	mul.wide.s32 	%rd20, %r69, 12;
	add.s64 	%rd21, %rd1, %rd20;
	ld.global.f32 	%f146, [%rd21+12];
	ld.global.f32 	%f147, [%rd3];
	sub.f32 	%f32, %f146, %f147;
	ld.global.f32 	%f148, [%rd21+16];
	ld.global.f32 	%f149, [%rd3+4];
	sub.f32 	%f33, %f148, %f149;
	ld.global.f32 	%f150, [%rd21+20];
	ld.global.f32 	%f151, [%rd3+8];
	sub.f32 	%f34, %f150, %f151;
	mul.f32 	%f152, %f33, %f33;
	fma.rn.f32 	%f153, %f32, %f32, %f152;
	fma.rn.f32 	%f154, %f34, %f34, %f153;
	mul.f32 	%f155, %f229, %f229;
	setp.geu.f32 	%p27, %f154, %f155;
	@%p27 bra 	$L__BB0_41;
	sqrt.rn.f32 	%f159, %f154;
	mul.f32 	%f160, %f159, %f159;
	div.rn.f32 	%f161, %f89, %f160;
	mul.f32 	%f162, %f32, %f161;
	div.rn.f32 	%f163, %f162, %f159;
	mul.f32 	%f164, %f33, %f161;
	div.rn.f32 	%f165, %f164, %f159;
	mul.f32 	%f166, %f34, %f161;
	div.rn.f32 	%f167, %f166, %f159;
	add.f32 	%f266, %f266, %f163;
	st.global.f32 	[%rd2], %f266;
	add.f32 	%f265, %f265, %f165;
	st.global.f32 	[%rd2+4], %f265;
	add.f32 	%f264, %f167, %f264;
	st.global.f32 	[%rd2+8], %f264;
$L__BB0_41:
	add.s32 	%r69, %r69, 2;
	setp.eq.s32 	%p28, %r69, %r68;
	@%p28 bra 	$L__BB0_10;
	bra.uni 	$L__BB0_35;

}
	// .globl	_Z15integrateKernelP6float3S0_S0_PfS1_iff
.visible .entry _Z15integrateKernelP6float3S0_S0_PfS1_iff(
	.param .u64 .ptr .align 1 _Z15integrateKernelP6float3S0_S0_PfS1_iff_param_0,
	.param .u64 .ptr .align 1 _Z15integrateKernelP6float3S0_S0_PfS1_iff_param_1,
	.param .u64 .ptr .align 1 _Z15integrateKernelP6float3S0_S0_PfS1_iff_param_2,
	.param .u64 .ptr .align 1 _Z15integrateKernelP6float3S0_S0_PfS1_iff_param_3,
	.param .u64 .ptr .align 1 _Z15integrateKernelP6float3S0_S0_PfS1_iff_param_4,
	.param .u32 _Z15integrateKernelP6float3S0_S0_PfS1_iff_param_5,
	.param .f32 _Z15integrateKernelP6float3S0_S0_PfS1_iff_param_6,
	.param .f32 _Z15integrateKernelP6float3S0_S0_PfS1_iff_param_7
)
{
	.reg .pred 	%p<14>;
	.reg .b32 	%r<22>;
	.reg .b32 	%f<274>;
	.reg .b64 	%rd<64>;

	ld.param.u64 	%rd33, [_Z15integrateKernelP6float3S0_S0_PfS1_iff_param_0];
	ld.param.u64 	%rd35, [_Z15integrateKernelP6float3S0_S0_PfS1_iff_param_1];
	ld.param.u64 	%rd34, [_Z15integrateKernelP6float3S0_S0_PfS1_iff_param_2];
	ld.param.u64 	%rd36, [_Z15integrateKernelP6float3S0_S0_PfS1_iff_param_3];
	ld.param.u64 	%rd37, [_Z15integrateKernelP6float3S0_S0_PfS1_iff_param_4];
	ld.param.u32 	%r12, [_Z15integrateKernelP6float3S0_S0_PfS1_iff_param_5];
	ld.param.f32 	%f42, [_Z15integrateKernelP6float3S0_S0_PfS1_iff_param_6];
	cvta.to.global.u64 	%rd1, %rd37;
	cvta.to.global.u64 	%rd2, %rd33;
	cvta.to.global.u64 	%rd3, %rd35;
	cvta.to.global.u64 	%rd4, %rd36;
	mov.u32 	%r13, %ctaid.x;
	mov.u32 	%r14, %ntid.x;
	mov.u32 	%r15, %tid.x;
	mad.lo.s32 	%r1, %r13, %r14, %r15;
	setp.ge.s32 	%p1, %r1, %r12;
	@%p1 bra 	$L__BB1_19;
	cvta.to.global.u64 	%rd38, %rd34;
	mul.wide.s32 	%rd39, %r1, 12;
	add.s64 	%rd40, %rd38, %rd39;
	ld.global.f32 	%f44, [%rd40];
	mul.wide.s32 	%rd41, %r1, 4;
	add.s64 	%rd5, %rd4, %rd41;
	ld.global.f32 	%f45, [%rd5];
	div.rn.f32 	%f46, %f44, %f45;
	ld.global.f32 	%f47, [%rd40+4];
	div.rn.f32 	%f48, %f47, %f45;
	ld.global.f32 	%f49, [%rd40+8];
	div.rn.f32 	%f50, %f49, %f45;
	add.s64 	%rd6, %rd3, %rd39;
	ld.global.f32 	%f51, [%rd6];
	fma.rn.f32 	%f52, %f42, %f46, %f51;
	st.global.f32 	[%rd6], %f52;
	ld.global.f32 	%f53, [%rd6+4];
	fma.rn.f32 	%f54, %f42, %f48, %f53;
	st.global.f32 	[%rd6+4], %f54;
	ld.global.f32 	%f55, [%rd6+8];
	fma.rn.f32 	%f56, %f42, %f50, %f55;
	st.global.f32 	[%rd6+8], %f56;
	add.s64 	%rd7, %rd2, %rd39;
	ld.global.f32 	%f57, [%rd7];
	fma.rn.f32 	%f58, %f42, %f52, %f57;
	st.global.f32 	[%rd7], %f58;
	ld.global.f32 	%f59, [%rd7+4];
	fma.rn.f32 	%f60, %f42, %f54, %f59;
	st.global.f32 	[%rd7+4], %f60;
	ld.global.f32 	%f61, [%rd7+8];
	fma.rn.f32 	%f62, %f42, %f56, %f61;
	st.global.f32 	[%rd7+8], %f62;
	setp.lt.s32 	%p2, %r1, 1;
	add.s64 	%rd8, %rd1, %rd41;
	mov.b32 	%r20, 0;
	@%p2 bra 	$L__BB1_7;
	ld.param.f32 	%f271, [_Z15integrateKernelP6float3S0_S0_PfS1_iff_param_7];
	add.f32 	%f63, %f271, 0f3F800000;
	neg.f32 	%f1, %f63;
	min.s32 	%r17, %r1, %r12;
	max.s32 	%r20, %r17, 1;
	neg.s32 	%r18, %r20;
	add.s64 	%rd58, %rd2, 4;
	add.s64 	%rd56, %rd3, 8;
	mov.u64 	%rd57, %rd1;
	mov.u64 	%rd59, %rd4;
$L__BB1_3:
	ld.global.f32 	%f64, [%rd58+-4];
	ld.global.f32 	%f65, [%rd7];
	sub.f32 	%f2, %f64, %f65;
	ld.global.f32 	%f66, [%rd58];
	ld.global.f32 	%f67, [%rd7+4];
	sub.f32 	%f3, %f66, %f67;
	ld.global.f32 	%f68, [%rd58+4];
	ld.global.f32 	%f69, [%rd7+8];
	sub.f32 	%f4, %f68, %f69;
	mul.f32 	%f70, %f3, %f3;
	fma.rn.f32 	%f71, %f2, %f2, %f70;
	fma.rn.f32 	%f5, %f4, %f4, %f71;
	ld.global.f32 	%f72, [%rd8];
	ld.global.f32 	%f73, [%rd57];
	add.f32 	%f6, %f72, %f73;
	mul.f32 	%f74, %f6, %f6;
	setp.geu.f32 	%p3, %f5, %f74;
	@%p3 bra 	$L__BB1_6;
	sqrt.rn.f32 	%f7, %f5;
	div.rn.f32 	%f8, %f2, %f7;
	div.rn.f32 	%f9, %f3, %f7;
	div.rn.f32 	%f10, %f4, %f7;
	ld.global.f32 	%f11, [%rd6];
	ld.global.f32 	%f75, [%rd56+-8];
	sub.f32 	%f76, %f11, %f75;
	ld.global.f32 	%f12, [%rd6+4];
	ld.global.f32 	%f77, [%rd56+-4];
	sub.f32 	%f78, %f12, %f77;
	ld.global.f32 	%f13, [%rd6+8];
	ld.global.f32 	%f79, [%rd56];
	sub.f32 	%f80, %f13, %f79;
	mul.f32 	%f81, %f9, %f78;
	fma.rn.f32 	%f82, %f8, %f76, %f81;
	fma.rn.f32 	%f14, %f10, %f80, %f82;
	setp.gt.f32 	%p4, %f14, 0f00000000;
	@%p4 bra 	$L__BB1_6;
	mul.f32 	%f83, %f14, %f1;
	ld.global.f32 	%f84, [%rd5];
	rcp.rn.f32 	%f85, %f84;
	ld.global.f32 	%f86, [%rd59];
	rcp.rn.f32 	%f87, %f86;
	add.f32 	%f88, %f85, %f87;
	div.rn.f32 	%f89, %f83, %f88;
	mul.f32 	%f90, %f8, %f89;
	div.rn.f32 	%f91, %f90, %f84;
	add.f32 	%f92, %f11, %f91;
	st.global.f32 	[%rd6], %f92;
	mul.f32 	%f93, %f9, %f89;
	ld.global.f32 	%f94, [%rd5];
	div.rn.f32 	%f95, %f93, %f94;
	add.f32 	%f96, %f12, %f95;
	st.global.f32 	[%rd6+4], %f96;
	mul.f32 	%f97, %f10, %f89;
	ld.global.f32 	%f98, [%rd5];
	div.rn.f32 	%f99, %f97, %f98;
	add.f32 	%f100, %f13, %f99;
	st.global.f32 	[%rd6+8], %f100;
	ld.global.f32 	%f101, [%rd59];
	div.rn.f32 	%f102, %f90, %f101;
	ld.global.f32 	%f103, [%rd56+-8];
	sub.f32 	%f104, %f103, %f102;
	st.global.f32 	[%rd56+-8], %f104;
	ld.global.f32 	%f105, [%rd59];
	div.rn.f32 	%f106, %f93, %f105;
	ld.global.f32 	%f107, [%rd56+-4];
	sub.f32 	%f108, %f107, %f106;
	st.global.f32 	[%rd56+-4], %f108;
	ld.global.f32 	%f109, [%rd59];
	div.rn.f32 	%f110, %f97, %f109;
	ld.global.f32 	%f111, [%rd56];
	sub.f32 	%f112, %f111, %f110;
	st.global.f32 	[%rd56], %f112;
	sub.f32 	%f113, %f6, %f7;
	mul.f32 	%f114, %f8, 0f3F000000;
	mul.f32 	%f115, %f113, %f114;
	ld.global.f32 	%f116, [%rd7];
	add.f32 	%f117, %f115, %f116;
	st.global.f32 	[%rd7], %f117;
	mul.f32 	%f118, %f9, 0f3F000000;
	mul.f32 	%f119, %f113, %f118;
	ld.global.f32 	%f120, [%rd7+4];
	add.f32 	%f121, %f119, %f120;
	st.global.f32 	[%rd7+4], %f121;
	mul.f32 	%f122, %f10, 0f3F000000;
	mul.f32 	%f123, %f113, %f122;
	ld.global.f32 	%f124, [%rd7+8];
	add.f32 	%f125, %f123, %f124;
	st.global.f32 	[%rd7+8], %f125;
	ld.global.f32 	%f126, [%rd58+-4];
	sub.f32 	%f127, %f126, %f115;
	st.global.f32 	[%rd58+-4], %f127;
	ld.global.f32 	%f128, [%rd58];
	sub.f32 	%f129, %f128, %f119;
	st.global.f32 	[%rd58], %f129;
	ld.global.f32 	%f130, [%rd58+4];
	sub.f32 	%f131, %f130, %f123;
	st.global.f32 	[%rd58+4], %f131;
$L__BB1_6:
	add.s32 	%r18, %r18, 1;
	setp.ne.s32 	%p5, %r18, 0;
	add.s64 	%rd59, %rd59, 4;
	add.s64 	%rd58, %rd58, 12;
	add.s64 	%rd57, %rd57, 4;
	add.s64 	%rd56, %rd56, 12;
	@%p5 bra 	$L__BB1_3;
$L__BB1_7:
	setp.ge.s32 	%p6, %r20, %r12;
	@%p6 bra 	$L__BB1_13;
	setp.eq.s32 	%p7, %r1, %r20;
	@%p7 bra 	$L__BB1_12;
	ld.param.u64 	%rd54, [_Z15integrateKernelP6float3S0_S0_PfS1_iff_param_0];
	cvta.to.global.u64 	%rd42, %rd54;
	mul.wide.u32 	%rd43, %r20, 12;
	add.s64 	%rd19, %rd42, %rd43;
	ld.global.f32 	%f132, [%rd19];
	ld.global.f32 	%f133, [%rd7];
	sub.f32 	%f15, %f132, %f133;
	ld.global.f32 	%f134, [%rd19+4];
	ld.global.f32 	%f135, [%rd7+4];
	sub.f32 	%f16, %f134, %f135;
	ld.global.f32 	%f136, [%rd19+8];
	ld.global.f32 	%f137, [%rd7+8];
	sub.f32 	%f17, %f136, %f137;
	mul.f32 	%f138, %f16, %f16;
	fma.rn.f32 	%f139, %f15, %f15, %f138;
	fma.rn.f32 	%f18, %f17, %f17, %f139;
	ld.global.f32 	%f140, [%rd8];
	mul.wide.u32 	%rd44, %r20, 4;
	add.s64 	%rd45, %rd1, %rd44;
	ld.global.f32 	%f141, [%rd45];
	add.f32 	%f19, %f140, %f141;
	mul.f32 	%f142, %f19, %f19;
	setp.geu.f32 	%p8, %f18, %f142;
	@%p8 bra 	$L__BB1_12;
	sqrt.rn.f32 	%f20, %f18;
	div.rn.f32 	%f21, %f15, %f20;
	div.rn.f32 	%f22, %f16, %f20;
	div.rn.f32 	%f23, %f17, %f20;
	ld.global.f32 	%f24, [%rd6];
	mul.wide.u32 	%rd46, %r20, 12;
	add.s64 	%rd20, %rd3, %rd46;
	ld.global.f32 	%f143, [%rd20];
	sub.f32 	%f144, %f24, %f143;
	ld.global.f32 	%f25, [%rd6+4];
	ld.global.f32 	%f145, [%rd20+4];
	sub.f32 	%f146, %f25, %f145;
	ld.global.f32 	%f26, [%rd6+8];
	ld.global.f32 	%f147, [%rd20+8];
	sub.f32 	%f148, %f26, %f147;
	mul.f32 	%f149, %f22, %f146;
	fma.rn.f32 	%f150, %f21, %f144, %f149;
	fma.rn.f32 	%f27, %f23, %f148, %f150;
	setp.gt.f32 	%p9, %f27, 0f00000000;
	@%p9 bra 	$L__BB1_12;
	ld.param.f32 	%f272, [_Z15integrateKernelP6float3S0_S0_PfS1_iff_param_7];
	add.f32 	%f151, %f272, 0f3F800000;
	neg.f32 	%f152, %f151;
	mul.f32 	%f153, %f27, %f152;
	ld.global.f32 	%f154, [%rd5];
	rcp.rn.f32 	%f155, %f154;
	mul.wide.u32 	%rd47, %r20, 4;
	add.s64 	%rd48, %rd4, %rd47;
	ld.global.f32 	%f156, [%rd48];
	rcp.rn.f32 	%f157, %f156;
	add.f32 	%f158, %f155, %f157;
	div.rn.f32 	%f159, %f153, %f158;
	mul.f32 	%f160, %f21, %f159;
	div.rn.f32 	%f161, %f160, %f154;
	add.f32 	%f162, %f24, %f161;
	st.global.f32 	[%rd6], %f162;
	mul.f32 	%f163, %f22, %f159;
	ld.global.f32 	%f164, [%rd5];
	div.rn.f32 	%f165, %f163, %f164;
	add.f32 	%f166, %f25, %f165;
	st.global.f32 	[%rd6+4], %f166;
	mul.f32 	%f167, %f23, %f159;
	ld.global.f32 	%f168, [%rd5];
	div.rn.f32 	%f169, %f167, %f168;
	add.f32 	%f170, %f26, %f169;
	st.global.f32 	[%rd6+8], %f170;
	ld.global.f32 	%f171, [%rd48];
	div.rn.f32 	%f172, %f160, %f171;
	ld.global.f32 	%f173, [%rd20];
	sub.f32 	%f174, %f173, %f172;
	st.global.f32 	[%rd20], %f174;
	ld.global.f32 	%f175, [%rd48];
	div.rn.f32 	%f176, %f163, %f175;
	ld.global.f32 	%f177, [%rd20+4];
	sub.f32 	%f178, %f177, %f176;
	st.global.f32 	[%rd20+4], %f178;
	ld.global.f32 	%f179, [%rd48];
	div.rn.f32 	%f180, %f167, %f179;
	ld.global.f32 	%f181, [%rd20+8];
	sub.f32 	%f182, %f181, %f180;
	st.global.f32 	[%rd20+8], %f182;
	sub.f32 	%f183, %f19, %f20;
	mul.f32 	%f184, %f21, 0f3F000000;
	mul.f32 	%f185, %f183, %f184;
	ld.global.f32 	%f186, [%rd7];
	add.f32 	%f187, %f185, %f186;
	st.global.f32 	[%rd7], %f187;
	mul.f32 	%f188, %f22, 0f3F000000;
	mul.f32 	%f189, %f183, %f188;
	ld.global.f32 	%f190, [%rd7+4];
	add.f32 	%f191, %f189, %f190;
	st.global.f32 	[%rd7+4], %f191;
	mul.f32 	%f192, %f23, 0f3F000000;
	mul.f32 	%f193, %f183, %f192;
	ld.global.f32 	%f194, [%rd7+8];
	add.f32 	%f195, %f193, %f194;
	st.global.f32 	[%rd7+8], %f195;
	ld.global.f32 	%f196, [%rd19];
	sub.f32 	%f197, %f196, %f185;
	st.global.f32 	[%rd19], %f197;
	ld.global.f32 	%f198, [%rd19+4];
	sub.f32 	%f199, %f198, %f189;
	st.global.f32 	[%rd19+4], %f199;
	ld.global.f32 	%f200, [%rd19+8];
	sub.f32 	%f201, %f200, %f193;
	st.global.f32 	[%rd19+8], %f201;
$L__BB1_12:
	add.s32 	%r20, %r20, 1;
$L__BB1_13:
	setp.ge.s32 	%p10, %r20, %r12;
	@%p10 bra 	$L__BB1_19;
	ld.param.f32 	%f273, [_Z15integrateKernelP6float3S0_S0_PfS1_iff_param_7];
	ld.param.u64 	%rd55, [_Z15integrateKernelP6float3S0_S0_PfS1_iff_param_0];
	add.f32 	%f202, %f273, 0f3F800000;
	neg.f32 	%f28, %f202;
	sub.s32 	%r21, %r20, %r12;
	mul.wide.u32 	%rd49, %r20, 4;
	add.s64 	%rd63, %rd4, %rd49;
	mul.wide.u32 	%rd50, %r20, 12;
	cvta.to.global.u64 	%rd51, %rd55;
	add.s64 	%rd52, %rd50, %rd51;
	add.s64 	%rd62, %rd52, 4;
	add.s64 	%rd61, %rd1, %rd49;
	add.s64 	%rd53, %rd50, %rd3;
	add.s64 	%rd60, %rd53, 8;
$L__BB1_15:
	ld.global.f32 	%f203, [%rd62+-4];
	ld.global.f32 	%f204, [%rd7];
	sub.f32 	%f29, %f203, %f204;
	ld.global.f32 	%f205, [%rd62];
	ld.global.f32 	%f206, [%rd7+4];
	sub.f32 	%f30, %f205, %f206;
	ld.global.f32 	%f207, [%rd62+4];
	ld.global.f32 	%f208, [%rd7+8];
	sub.f32 	%f31, %f207, %f208;
	mul.f32 	%f209, %f30, %f30;
	fma.rn.f32 	%f210, %f29, %f29, %f209;
	fma.rn.f32 	%f32, %f31, %f31, %f210;
	ld.global.f32 	%f211, [%rd8];
	ld.global.f32 	%f212, [%rd61];
	add.f32 	%f33, %f211, %f212;
	mul.f32 	%f213, %f33, %f33;
	setp.geu.f32 	%p11, %f32, %f213;
	@%p11 bra 	$L__BB1_18;
	sqrt.rn.f32 	%f34, %f32;
	div.rn.f32 	%f35, %f29, %f34;
	div.rn.f32 	%f36, %f30, %f34;
	div.rn.f32 	%f37, %f31, %f34;
	ld.global.f32 	%f38, [%rd6];
	ld.global.f32 	%f214, [%rd60+-8];
	sub.f32 	%f215, %f38, %f214;
	ld.global.f32 	%f39, [%rd6+4];
	ld.global.f32 	%f216, [%rd60+-4];
	sub.f32 	%f217, %f39, %f216;
	ld.global.f32 	%f40, [%rd6+8];
	ld.global.f32 	%f218, [%rd60];
	sub.f32 	%f219, %f40, %f218;
	mul.f32 	%f220, %f36, %f217;
	fma.rn.f32 	%f221, %f35, %f215, %f220;
	fma.rn.f32 	%f41, %f37, %f219, %f221;
	setp.gt.f32 	%p12, %f41, 0f00000000;
	@%p12 bra 	$L__BB1_18;
	mul.f32 	%f222, %f41, %f28;
	ld.global.f32 	%f223, [%rd5];
	rcp.rn.f32 	%f224, %f223;
	ld.global.f32 	%f225, [%rd63];
	rcp.rn.f32 	%f226, %f225;
	add.f32 	%f227, %f224, %f226;
	div.rn.f32 	%f228, %f222, %f227;
	mul.f32 	%f229, %f35, %f228;
	div.rn.f32 	%f230, %f229, %f223;
	add.f32 	%f231, %f38, %f230;
	st.global.f32 	[%rd6], %f231;
	mul.f32 	%f232, %f36, %f228;
	ld.global.f32 	%f233, [%rd5];
	div.rn.f32 	%f234, %f232, %f233;
	add.f32 	%f235, %f39, %f234;
	st.global.f32 	[%rd6+4], %f235;
	mul.f32 	%f236, %f37, %f228;
	ld.global.f32 	%f237, [%rd5];
	div.rn.f32 	%f238, %f236, %f237;
	add.f32 	%f239, %f40, %f238;
	st.global.f32 	[%rd6+8], %f239;
	ld.global.f32 	%f240, [%rd63];
	div.rn.f32 	%f241, %f229, %f240;
	ld.global.f32 	%f242, [%rd60+-8];
	sub.f32 	%f243, %f242, %f241;
	st.global.f32 	[%rd60+-8], %f243;
	ld.global.f32 	%f244, [%rd63];
	div.rn.f32 	%f245, %f232, %f244;
	ld.global.f32 	%f246, [%rd60+-4];
	sub.f32 	%f247, %f246, %f245;
	st.global.f32 	[%rd60+-4], %f247;
	ld.global.f32 	%f248, [%rd63];
	div.rn.f32 	%f249, %f236, %f248;
	ld.global.f32 	%f250, [%rd60];
	sub.f32 	%f251, %f250, %f249;
	st.global.f32 	[%rd60], %f251;
	sub.f32 	%f252, %f33, %f34;
	mul.f32 	%f253, %f35, 0f3F000000;
	mul.f32 	%f254, %f252, %f253;
	ld.global.f32 	%f255, [%rd7];
	add.f32 	%f256, %f254, %f255;
	st.global.f32 	[%rd7], %f256;
	mul.f32 	%f257, %f36, 0f3F000000;
	mul.f32 	%f258, %f252, %f257;
	ld.global.f32 	%f259, [%rd7+4];
	add.f32 	%f260, %f258, %f259;
	st.global.f32 	[%rd7+4], %f260;
	mul.f32 	%f261, %f37, 0f3F000000;
	mul.f32 	%f262, %f252, %f261;
	ld.global.f32 	%f263, [%rd7+8];
	add.f32 	%f264, %f262, %f263;
	st.global.f32 	[%rd7+8], %f264;
	ld.global.f32 	%f265, [%rd62+-4];
	sub.f32 	%f266, %f265, %f254;
	st.global.f32 	[%rd62+-4], %f266;
	ld.global.f32 	%f267, [%rd62];
	sub.f32 	%f268, %f267, %f258;
	st.global.f32 	[%rd62], %f268;
	ld.global.f32 	%f269, [%rd62+4];
	sub.f32 	%f270, %f269, %f262;
	st.global.f32 	[%rd62+4], %f270;
$L__BB1_18:
	add.s32 	%r21, %r21, 1;
	setp.ne.s32 	%p13, %r21, 0;
	add.s64 	%rd63, %rd63, 4;
	add.s64 	%rd62, %rd62, 12;
	add.s64 	%rd61, %rd61, 4;
	add.s64 	%rd60, %rd60, 12;
	@%p13 bra 	$L__BB1_15;
$L__BB1_19:
	ret;

}


// ===== COMPILED SASS (sm_100) =====

	.target	sm_100

	.elftype	@"ET_EXEC"


//--------------------- .note.nv.tkinfo           --------------------------
	.section	.note.nv.tkinfo,"",@"SHT_NOTE"
	.sectionflags	@"SHF_NOTE_NV_TKINFO"
	.tkinfo
        /*0018*/ 	.word	0x00000002
        /*0030*/ 	.string	""
        /*0030*/ 	.string	"ptxas"
        /*0030*/ 	.string	"Cuda compilation tools, release 13.0, V13.0.88"
        /*0030*/ 	.string	"Build cuda_13.0.r13.0/compiler.36424714_0"
        /*0030*/ 	.string	"-arch sm_100 -m 64 "



//--------------------- .note.nv.cuinfo           --------------------------
	.section	.note.nv.cuinfo,"",@"SHT_NOTE"
	.sectionflags	@"SHF_NOTE_NV_CUINFO"
        /*0018*/ 	.short	0x0002
        /*001a*/ 	.short	0x0064
        /*001c*/ 	.short	0x0082
	.zero		2


//--------------------- .nv.info                  --------------------------
	.section	.nv.info,"",@"SHT_CUDA_INFO"
	.align	4


	//----- nvinfo : EIATTR_REGCOUNT
	.align		4
        /*0000*/ 	.byte	0x04, 0x2f
        /*0002*/ 	.short	(.L_1 - .L_0)
	.align		4
.L_0:
        /*0004*/ 	.word	index@(_Z21calculateForcesKernelP6float3S0_PfS1_S0_PiS2_iiiiffffff)
        /*0008*/ 	.word	0x00000028


	//----- nvinfo : EIATTR_FRAME_SIZE
	.align		4
.L_1:
        /*000c*/ 	.byte	0x04, 0x11
        /*000e*/ 	.short	(.L_3 - .L_2)
	.align		4
.L_2:
        /*0010*/ 	.word	index@($__internal_4_$__cuda_sm3x_div_rn_noftz_f32_slowpath)
        /*0014*/ 	.word	0x00000000


	//----- nvinfo : EIATTR_FRAME_SIZE
	.align		4
.L_3:
        /*0018*/ 	.byte	0x04, 0x11
        /*001a*/ 	.short	(.L_5 - .L_4)
	.align		4
.L_4:
        /*001c*/ 	.word	index@($__internal_3_$__cuda_sm20_sqrt_rn_f32_slowpath)
        /*0020*/ 	.word	0x00000000


	//----- nvinfo : EIATTR_FRAME_SIZE
	.align		4
.L_5:
        /*0024*/ 	.byte	0x04, 0x11
        /*0026*/ 	.short	(.L_7 - .L_6)
	.align		4
.L_6:
        /*0028*/ 	.word	index@(_Z21calculateForcesKernelP6float3S0_PfS1_S0_PiS2_iiiiffffff)
        /*002c*/ 	.word	0x00000000


	//----- nvinfo : EIATTR_REGCOUNT
	.align		4
.L_7:
        /*0030*/ 	.byte	0x04, 0x2f
        /*0032*/ 	.short	(.L_9 - .L_8)
	.align		4
.L_8:
        /*0034*/ 	.word	index@(_Z15integrateKernelP6float3S0_S0_PfS1_iff)
        /*0038*/ 	.word	0x00000030


	//----- nvinfo : EIATTR_FRAME_SIZE
	.align		4
.L_9:
        /*003c*/ 	.byte	0x04, 0x11
        /*003e*/ 	.short	(.L_11 - .L_10)
	.align		4
.L_10:
        /*0040*/ 	.word	index@($__internal_2_$__cuda_sm3x_div_rn_noftz_f32_slowpath)
        /*0044*/ 	.word	0x00000000


	//----- nvinfo : EIATTR_FRAME_SIZE
	.align		4
.L_11:
        /*0048*/ 	.byte	0x04, 0x11
        /*004a*/ 	.short	(.L_13 - .L_12)
	.align		4
.L_12:
        /*004c*/ 	.word	index@($__internal_1_$__cuda_sm20_sqrt_rn_f32_slowpath)
        /*0050*/ 	.word	0x00000000


	//----- nvinfo : EIATTR_FRAME_SIZE
	.align		4
.L_13:
        /*0054*/ 	.byte	0x04, 0x11
        /*0056*/ 	.short	(.L_15 - .L_14)
	.align		4
.L_14:
        /*0058*/ 	.word	index@($__internal_0_$__cuda_sm20_rcp_rn_f32_slowpath)
        /*005c*/ 	.word	0x00000000


	//----- nvinfo : EIATTR_FRAME_SIZE
	.align		4
.L_15:
        /*0060*/ 	.byte	0x04, 0x11
        /*0062*/ 	.short	(.L_17 - .L_16)
	.align		4
.L_16:
        /*0064*/ 	.word	index@(_Z15integrateKernelP6float3S0_S0_PfS1_iff)
        /*0068*/ 	.word	0x00000000


	//----- nvinfo : EIATTR_MIN_STACK_SIZE
	.align		4
.L_17:
        /*006c*/ 	.byte	0x04, 0x12
        /*006e*/ 	.short	(.L_19 - .L_18)
	.align		4
.L_18:
        /*0070*/ 	.word	index@(_Z15integrateKernelP6float3S0_S0_PfS1_iff)
        /*0074*/ 	.word	0x00000000


	//----- nvinfo : EIATTR_MIN_STACK_SIZE
	.align		4
.L_19:
        /*0078*/ 	.byte	0x04, 0x12
        /*007a*/ 	.short	(.L_21 - .L_20)
	.align		4
.L_20:
        /*007c*/ 	.word	index@(_Z21calculateForcesKernelP6float3S0_PfS1_S0_PiS2_iiiiffffff)
        /*0080*/ 	.word	0x00000000
.L_21:


//--------------------- .nv.compat                --------------------------
	.section	.nv.compat,"",@"SHT_CUDA_COMPAT_INFO"
	.align	4
        /*0000*/ 	.byte	0x02, 0x09, 0x00, 0x00, 0x02, 0x02, 0x01, 0x00, 0x02, 0x05, 0x05, 0x00, 0x03, 0x07, 0x01, 0x01
        /*0010*/ 	.byte	0x02, 0x03, 0x00, 0x00, 0x02, 0x06, 0x01, 0x00, 0x04, 0x0b, 0x08, 0x00, 0x01, 0x00, 0x00, 0x00
        /*0020*/ 	.byte	0x00, 0x00, 0x00, 0x00


//--------------------- .nv.info._Z15integrateKernelP6float3S0_S0_PfS1_iff --------------------------
	.section	.nv.info._Z15integrateKernelP6float3S0_S0_PfS1_iff,"",@"SHT_CUDA_INFO"
	.sectionflags	@""
	.align	4


	//----- nvinfo : EIATTR_CUDA_API_VERSION
	.align		4
        /*0000*/ 	.byte	0x04, 0x37
        /*0002*/ 	.short	(.L_23 - .L_22)
.L_22:
        /*0004*/ 	.word	0x00000082


	//----- nvinfo : EIATTR_KPARAM_INFO
	.align		4
.L_23:
        /*0008*/ 	.byte	0x04, 0x17
        /*000a*/ 	.short	(.L_25 - .L_24)
.L_24:
        /*000c*/ 	.word	0x00000000
        /*0010*/ 	.short	0x0007
        /*0012*/ 	.short	0x0030
        /*0014*/ 	.byte	0x00, 0xf0, 0x11, 0x00


	//----- nvinfo : EIATTR_KPARAM_INFO
	.align		4
.L_25:
        /*0018*/ 	.byte	0x04, 0x17
        /*001a*/ 	.short	(.L_27 - .L_26)
.L_26:
        /*001c*/ 	.word	0x00000000
        /*0020*/ 	.short	0x0006
        /*0022*/ 	.short	0x002c
        /*0024*/ 	.byte	0x00, 0xf0, 0x11, 0x00


	//----- nvinfo : EIATTR_KPARAM_INFO
	.align		4
.L_27:
        /*0028*/ 	.byte	0x04, 0x17
        /*002a*/ 	.short	(.L_29 - .L_28)
.L_28:
        /*002c*/ 	.word	0x00000000
        /*0030*/ 	.short	0x0005
        /*0032*/ 	.short	0x0028
        /*0034*/ 	.byte	0x00, 0xf0, 0x11, 0x00


	//----- nvinfo : EIATTR_KPARAM_INFO
	.align		4
.L_29:
        /*0038*/ 	.byte	0x04, 0x17
        /*003a*/ 	.short	(.L_31 - .L_30)
.L_30:
        /*003c*/ 	.word	0x00000000
        /*0040*/ 	.short	0x0004
        /*0042*/ 	.short	0x0020
        /*0044*/ 	.byte	0x00, 0xf5, 0x21, 0x00


	//----- nvinfo : EIATTR_KPARAM_INFO
	.align		4
.L_31:
        /*0048*/ 	.byte	0x04, 0x17
        /*004a*/ 	.short	(.L_33 - .L_32)
.L_32:
        /*004c*/ 	.word	0x00000000
        /*0050*/ 	.short	0x0003
        /*0052*/ 	.short	0x0018
        /*0054*/ 	.byte	0x00, 0xf5, 0x21, 0x00


	//----- nvinfo : EIATTR_KPARAM_INFO
	.align		4
.L_33:
        /*0058*/ 	.byte	0x04, 0x17
        /*005a*/ 	.short	(.L_35 - .L_34)
.L_34:
        /*005c*/ 	.word	0x00000000
        /*0060*/ 	.short	0x0002
        /*0062*/ 	.short	0x0010
        /*0064*/ 	.byte	0x00, 0xf5, 0x21, 0x00


	//----- nvinfo : EIATTR_KPARAM_INFO
	.align		4
.L_35:
        /*0068*/ 	.byte	0x04, 0x17
        /*006a*/ 	.short	(.L_37 - .L_36)
.L_36:
        /*006c*/ 	.word	0x00000000
        /*0070*/ 	.short	0x0001
        /*0072*/ 	.short	0x0008
        /*0074*/ 	.byte	0x00, 0xf5, 0x21, 0x00


	//----- nvinfo : EIATTR_KPARAM_INFO
	.align		4
.L_37:
        /*0078*/ 	.byte	0x04, 0x17
        /*007a*/ 	.short	(.L_39 - .L_38)
.L_38:
        /*007c*/ 	.word	0x00000000
        /*0080*/ 	.short	0x0000
        /*0082*/ 	.short	0x0000
        /*0084*/ 	.byte	0x00, 0xf5, 0x21, 0x00


	//----- nvinfo : EIATTR_SPARSE_MMA_MASK
	.align		4
.L_39:
        /*0088*/ 	.byte	0x03, 0x50
        /*008a*/ 	.short	0x0000


	//----- nvinfo : EIATTR_MAXREG_COUNT
	.align		4
        /*008c*/ 	.byte	0x03, 0x1b
        /*008e*/ 	.short	0x00ff


	//----- nvinfo : EIATTR_MERCURY_ISA_VERSION
	.align		4
        /*0090*/ 	.byte	0x03, 0x5f
        /*0092*/ 	.short	0x0101


	//----- nvinfo : EIATTR_VRC_CTA_INIT_COUNT
	.align		4
        /*0094*/ 	.byte	0x02, 0x4a
	.zero		1
	.zero		1


	//----- nvinfo : EIATTR_EXIT_INSTR_OFFSETS
	.align		4
        /*0098*/ 	.byte	0x04, 0x1c
        /*009a*/ 	.short	(.L_41 - .L_40)


	//   ....[0]....
.L_40:
        /*009c*/ 	.word	0x00000070


	//   ....[1]....
        /*00a0*/ 	.word	0x00002a90


	//   ....[2]....
        /*00a4*/ 	.word	0x00003d40


	//----- nvinfo : EIATTR_CRS_STACK_SIZE
	.align		4
.L_41:
        /*00a8*/ 	.byte	0x04, 0x1e
        /*00aa*/ 	.short	(.L_43 - .L_42)
.L_42:
        /*00ac*/ 	.word	0x00000000


	//----- nvinfo : EIATTR_CBANK_PARAM_SIZE
	.align		4
.L_43:
        /*00b0*/ 	.byte	0x03, 0x19
        /*00b2*/ 	.short	0x0034


	//----- nvinfo : EIATTR_PARAM_CBANK
	.align		4
        /*00b4*/ 	.byte	0x04, 0x0a
        /*00b6*/ 	.short	(.L_45 - .L_44)
	.align		4
.L_44:
        /*00b8*/ 	.word	index@(.nv.constant0._Z15integrateKernelP6float3S0_S0_PfS1_iff)
        /*00bc*/ 	.short	0x0380
        /*00be*/ 	.short	0x0034


	//----- nvinfo : EIATTR_SW_WAR
	.align		4
.L_45:
        /*00c0*/ 	.byte	0x04, 0x36
        /*00c2*/ 	.short	(.L_47 - .L_46)
.L_46:
        /*00c4*/ 	.word	0x00000008
.L_47:


//--------------------- .nv.info._Z21calculateForcesKernelP6float3S0_PfS1_S0_PiS2_iiiiffffff --------------------------
	.section	.nv.info._Z21calculateForcesKernelP6float3S0_PfS1_S0_PiS2_iiiiffffff,"",@"SHT_CUDA_INFO"
	.sectionflags	@""
	.align	4


	//----- nvinfo : EIATTR_CUDA_API_VERSION
	.align		4
        /*0000*/ 	.byte	0x04, 0x37
        /*0002*/ 	.short	(.L_49 - .L_48)
.L_48:
        /*0004*/ 	.word	0x00000082


	//----- nvinfo : EIATTR_KPARAM_INFO
	.align		4
.L_49:
        /*0008*/ 	.byte	0x04, 0x17
        /*000a*/ 	.short	(.L_51 - .L_50)
.L_50:
        /*000c*/ 	.word	0x00000000
        /*0010*/ 	.short	0x0010
        /*0012*/ 	.short	0x005c
        /*0014*/ 	.byte	0x00, 0xf0, 0x11, 0x00


	//----- nvinfo : EIATTR_KPARAM_INFO
	.align		4
.L_51:
        /*0018*/ 	.byte	0x04, 0x17
        /*001a*/ 	.short	(.L_53 - .L_52)
.L_52:
        /*001c*/ 	.word	0x00000000
        /*0020*/ 	.short	0x000f
        /*0022*/ 	.short	0x0058
        /*0024*/ 	.byte	0x00, 0xf0, 0x11, 0x00


	//----- nvinfo : EIATTR_KPARAM_INFO
	.align		4
.L_53:
        /*0028*/ 	.byte	0x04, 0x17
        /*002a*/ 	.short	(.L_55 - .L_54)
.L_54:
        /*002c*/ 	.word	0x00000000
        /*0030*/ 	.short	0x000e
        /*0032*/ 	.short	0x0054
        /*0034*/ 	.byte	0x00, 0xf0, 0x11, 0x00


	//----- nvinfo : EIATTR_KPARAM_INFO
	.align		4
.L_55:
        /*0038*/ 	.byte	0x04, 0x17
        /*003a*/ 	.short	(.L_57 - .L_56)
.L_56:
        /*003c*/ 	.word	0x00000000
        /*0040*/ 	.short	0x000d
        /*0042*/ 	.short	0x0050
        /*0044*/ 	.byte	0x00, 0xf0, 0x11, 0x00


	//----- nvinfo : EIATTR_KPARAM_INFO
	.align		4
.L_57:
        /*0048*/ 	.byte	0x04, 0x17
        /*004a*/ 	.short	(.L_59 - .L_58)
.L_58:
        /*004c*/ 	.word	0x00000000
        /*0050*/ 	.short	0x000c
        /*0052*/ 	.short	0x004c
        /*0054*/ 	.byte	0x00, 0xf0, 0x11, 0x00


	//----- nvinfo : EIATTR_KPARAM_INFO
	.align		4
.L_59:
        /*0058*/ 	.byte	0x04, 0x17
        /*005a*/ 	.short	(.L_61 - .L_60)
.L_60:
        /*005c*/ 	.word	0x00000000
        /*0060*/ 	.short	0x000b
        /*0062*/ 	.short	0x0048
        /*0064*/ 	.byte	0x00, 0xf0, 0x11, 0x00


	//----- nvinfo : EIATTR_KPARAM_INFO
	.align		4
.L_61:
        /*0068*/ 	.byte	0x04, 0x17
        /*006a*/ 	.short	(.L_63 - .L_62)
.L_62:
        /*006c*/ 	.word	0x00000000
        /*0070*/ 	.short	0x000a
        /*0072*/ 	.short	0x0044
        /*0074*/ 	.byte	0x00, 0xf0, 0x11, 0x00


	//----- nvinfo : EIATTR_KPARAM_INFO
	.align		4
.L_63:
        /*0078*/ 	.byte	0x04, 0x17
        /*007a*/ 	.short	(.L_65 - .L_64)
.L_64:
        /*007c*/ 	.word	0x00000000
        /*0080*/ 	.short	0x0009
        /*0082*/ 	.short	0x0040
        /*0084*/ 	.byte	0x00, 0xf0, 0x11, 0x00


	//----- nvinfo : EIATTR_KPARAM_INFO
	.align		4
.L_65:
        /*0088*/ 	.byte	0x04, 0x17
        /*008a*/ 	.short	(.L_67 - .L_66)
.L_66:
        /*008c*/ 	.word	0x00000000
        /*0090*/ 	.short	0x0008
        /*0092*/ 	.short	0x003c
        /*0094*/ 	.byte	0x00, 0xf0, 0x11, 0x00


	//----- nvinfo : EIATTR_KPARAM_INFO
	.align		4
.L_67:
        /*0098*/ 	.byte	0x04, 0x17
        /*009a*/ 	.short	(.L_69 - .L_68)
.L_68:
        /*009c*/ 	.word	0x00000000
        /*00a0*/ 	.short	0x0007
        /*00a2*/ 	.short	0x0038
        /*00a4*/ 	.byte	0x00, 0xf0, 0x11, 0x00


	//----- nvinfo : EIATTR_KPARAM_INFO
	.align		4
.L_69:
        /*00a8*/ 	.byte	0x04, 0x17
        /*00aa*/ 	.short	(.L_71 - .L_70)
.L_70:
        /*00ac*/ 	.word	0x00000000
        /*00b0*/ 	.short	0x0006
        /*00b2*/ 	.short	0x0030
        /*00b4*/ 	.byte	0x00, 0xf5, 0x21, 0x00


	//----- nvinfo : EIATTR_KPARAM_INFO
	.align		4
.L_71:
        /*00b8*/ 	.byte	0x04, 0x17
        /*00ba*/ 	.short	(.L_73 - .L_72)
.L_72:
        /*00bc*/ 	.word	0x00000000
        /*00c0*/ 	.short	0x0005
        /*00c2*/ 	.short	0x0028
        /*00c4*/ 	.byte	0x00, 0xf5, 0x21, 0x00


	//----- nvinfo : EIATTR_KPARAM_INFO
	.align		4
.L_73:
        /*00c8*/ 	.byte	0x04, 0x17
        /*00ca*/ 	.short	(.L_75 - .L_74)
.L_74:
        /*00cc*/ 	.word	0x00000000
        /*00d0*/ 	.short	0x0004
        /*00d2*/ 	.short	0x0020
        /*00d4*/ 	.byte	0x00, 0xf5, 0x21, 0x00


	//----- nvinfo : EIATTR_KPARAM_INFO
	.align		4
.L_75:
        /*00d8*/ 	.byte	0x04, 0x17
        /*00da*/ 	.short	(.L_77 - .L_76)
.L_76:
        /*00dc*/ 	.word	0x00000000
        /*00e0*/ 	.short	0x0003
        /*00e2*/ 	.short	0x0018
        /*00e4*/ 	.byte	0x00, 0xf5, 0x21, 0x00


	//----- nvinfo : EIATTR_KPARAM_INFO
	.align		4
.L_77:
        /*00e8*/ 	.byte	0x04, 0x17
        /*00ea*/ 	.short	(.L_79 - .L_78)
.L_78:
        /*00ec*/ 	.word	0x00000000
        /*00f0*/ 	.short	0x0002
        /*00f2*/ 	.short	0x0010
        /*00f4*/ 	.byte	0x00, 0xf5, 0x21, 0x00


	//----- nvinfo : EIATTR_KPARAM_INFO
	.align		4
.L_79:
        /*00f8*/ 	.byte	0x04, 0x17
        /*00fa*/ 	.short	(.L_81 - .L_80)
.L_80:
        /*00fc*/ 	.word	0x00000000
        /*0100*/ 	.short	0x0001
        /*0102*/ 	.short	0x0008
        /*0104*/ 	.byte	0x00, 0xf5, 0x21, 0x00


	//----- nvinfo : EIATTR_KPARAM_INFO
	.align		4
.L_81:
        /*0108*/ 	.byte	0x04, 0x17
        /*010a*/ 	.short	(.L_83 - .L_82)
.L_82:
        /*010c*/ 	.word	0x00000000
        /*0110*/ 	.short	0x0000
        /*0112*/ 	.short	0x0000
        /*0114*/ 	.byte	0x00, 0xf5, 0x21, 0x00


	//----- nvinfo : EIATTR_SPARSE_MMA_MASK
	.align		4
.L_83:
        /*0118*/ 	.byte	0x03, 0x50
        /*011a*/ 	.short	0x0000


	//----- nvinfo : EIATTR_MAXREG_COUNT
	.align		4
        /*011c*/ 	.byte	0x03, 0x1b
        /*011e*/ 	.short	0x00ff


	//----- nvinfo : EIATTR_MERCURY_ISA_VERSION
	.align		4
        /*0120*/ 	.byte	0x03, 0x5f
        /*0122*/ 	.short	0x0101


	//----- nvinfo : EIATTR_VRC_CTA_INIT_COUNT
	.align		4
        /*0124*/ 	.byte	0x02, 0x4a
	.zero		1
	.zero		1


	//----- nvinfo : EIATTR_EXIT_INSTR_OFFSETS
	.align		4
        /*0128*/ 	.byte	0x04, 0x1c
        /*012a*/ 	.short	(.L_85 - .L_84)


	//   ....[0]....
.L_84:
        /*012c*/ 	.word	0x00000070


	//   ....[1]....
        /*0130*/ 	.word	0x00000590


	//   ....[2]....
        /*0134*/ 	.word	0x000032a0


	//----- nvinfo : EIATTR_CRS_STACK_SIZE
	.align		4
.L_85:
        /*0138*/ 	.byte	0x04, 0x1e
        /*013a*/ 	.short	(.L_87 - .L_86)
.L_86:
        /*013c*/ 	.word	0x00000000


	//----- nvinfo : EIATTR_CBANK_PARAM_SIZE
	.align		4
.L_87:
        /*0140*/ 	.byte	0x03, 0x19
        /*0142*/ 	.short	0x0060


	//----- nvinfo : EIATTR_PARAM_CBANK
	.align		4
        /*0144*/ 	.byte	0x04, 0x0a
        /*0146*/ 	.short	(.L_89 - .L_88)
	.align		4
.L_88:
        /*0148*/ 	.word	index@(.nv.constant0._Z21calculateForcesKernelP6float3S0_PfS1_S0_PiS2_iiiiffffff)
        /*014c*/ 	.short	0x0380
        /*014e*/ 	.short	0x0060


	//----- nvinfo : EIATTR_SW_WAR
	.align		4
.L_89:
        /*0150*/ 	.byte	0x04, 0x36
        /*0152*/ 	.short	(.L_91 - .L_90)
.L_90:
        /*0154*/ 	.word	0x00000008
.L_91:


//--------------------- .nv.callgraph             --------------------------
	.section	.nv.callgraph,"",@"SHT_CUDA_CALLGRAPH"
	.align	4
	.sectionentsize	8
	.align		4
        /*0000*/ 	.word	0x00000000
	.align		4
        /*0004*/ 	.word	0xffffffff
	.align		4
        /*0008*/ 	.word	0x00000000
	.align		4
        /*000c*/ 	.word	0xfffffffe
	.align		4
        /*0010*/ 	.word	0x00000000
	.align		4
        /*0014*/ 	.word	0xfffffffd
	.align		4
        /*0018*/ 	.word	0x00000000
	.align		4
        /*001c*/ 	.word	0xfffffffc


//--------------------- .text._Z15integrateKernelP6float3S0_S0_PfS1_iff --------------------------
	.section	.text._Z15integrateKernelP6float3S0_S0_PfS1_iff,"ax",@progbits
	.align	128
        .global         _Z15integrateKernelP6float3S0_S0_PfS1_iff
        .type           _Z15integrateKernelP6float3S0_S0_PfS1_iff,@function
        .size           _Z15integrateKernelP6float3S0_S0_PfS1_iff,(.L_x_230 - _Z15integrateKernelP6float3S0_S0_PfS1_iff)
        .other          _Z15integrateKernelP6float3S0_S0_PfS1_iff,@"STO_CUDA_ENTRY STV_DEFAULT"
_Z15integrateKernelP6float3S0_S0_PfS1_iff:
.text._Z15integrateKernelP6float3S0_S0_PfS1_iff:
[----:B------:R-:W-:Y:S01]  /*0000*/  LDC R1, c[0x0][0x37c] ;  /* 0x0000df00ff017b82 */ /* 0x000fe20000000800 */
[----:B------:R-:W0:Y:S07]  /*0010*/  S2R R3, SR_TID.X ;  /* 0x0000000000037919 */ /* 0x000e2e0000002100 */
[----:B------:R-:W0:Y:S01]  /*0020*/  S2UR UR4, SR_CTAID.X ;  /* 0x00000000000479c3 */ /* 0x000e220000002500 */
[----:B------:R-:W1:Y:S07]  /*0030*/  LDCU UR5, c[0x0][0x3a8] ;  /* 0x00007500ff0577ac */ /* 0x000e6e0008000800 */
[----:B------:R-:W0:Y:S02]  /*0040*/  LDC R32, c[0x0][0x360] ;  /* 0x0000d800ff207b82 */ /* 0x000e240000000800 */
[----:B0-----:R-:W-:-:S05]  /*0050*/  IMAD R32, R32, UR4, R3 ;  /* 0x0000000420207c24 */ /* 0x001fca000f8e0203 */
[----:B-1----:R-:W-:-:S13]  /*0060*/  ISETP.GE.AND P0, PT, R32, UR5, PT ;  /* 0x0000000520007c0c */ /* 0x002fda000bf06270 */
[----:B------:R-:W-:Y:S05]  /*0070*/  @P0 EXIT ;  /* 0x000000000000094d */ /* 0x000fea0003800000 */
[----:B------:R-:W0:Y:S01]  /*0080*/  LDC.64 R20, c[0x0][0x398] ;  /* 0x0000e600ff147b82 */ /* 0x000e220000000a00 */
[----:B------:R-:W1:Y:S07]  /*0090*/  LDCU.64 UR12, c[0x0][0x358] ;  /* 0x00006b00ff0c77ac */ /* 0x000e6e0008000a00 */
[----:B------:R-:W2:Y:S01]  /*00a0*/  LDC.64 R10, c[0x0][0x390] ;  /* 0x0000e400ff0a7b82 */ /* 0x000ea20000000a00 */
[----:B0-----:R-:W-:-:S05]  /*00b0*/  IMAD.WIDE R20, R32, 0x4, R20 ;  /* 0x0000000420147825 */ /* 0x001fca00078e0214 */
[----:B-1----:R-:W3:Y:S01]  /*00c0*/  LDG.E R3, desc[UR12][R20.64] ;  /* 0x0000000c14037981 */ /* 0x002ee2000c1e1900 */
[----:B--2---:R-:W-:-:S05]  /*00d0*/  IMAD.WIDE R10, R32, 0xc, R10 ;  /* 0x0000000c200a7825 */ /* 0x004fca00078e020a */
[----:B------:R-:W2:Y:S01]  /*00e0*/  LDG.E R5, desc[UR12][R10.64] ;  /* 0x0000000c0a057981 */ /* 0x000ea2000c1e1900 */
[----:B------:R-:W-:Y:S01]  /*00f0*/  BSSY.RECONVERGENT B2, `(.L_x_0) ;  /* 0x000000d000027945 */ /* 0x000fe20003800200 */
[----:B---3--:R-:W0:Y:S08]  /*0100*/  MUFU.RCP R0, R3 ;  /* 0x0000000300007308 */ /* 0x008e300000001000 */
[----:B--2---:R-:W1:Y:S01]  /*0110*/  FCHK P0, R5, R3 ;  /* 0x0000000305007302 */ /* 0x004e620000000000 */
[----:B0-----:R-:W-:-:S04]  /*0120*/  FFMA R7, -R3, R0, 1 ;  /* 0x3f80000003077423 */ /* 0x001fc80000000100 */
[----:B------:R-:W-:-:S04]  /*0130*/  FFMA R0, R0, R7, R0 ;  /* 0x0000000700007223 */ /* 0x000fc80000000000 */
[----:B------:R-:W-:-:S04]  /*0140*/  FFMA R7, R5, R0, RZ ;  /* 0x0000000005077223 */ /* 0x000fc800000000ff */
[----:B------:R-:W-:-:S04]  /*0150*/  FFMA R2, -R3, R7, R5 ;  /* 0x0000000703027223 */ /* 0x000fc80000000105 */
[----:B------:R-:W-:Y:S01]  /*0160*/  FFMA R2, R0, R2, R7 ;  /* 0x0000000200027223 */ /* 0x000fe20000000007 */
[----:B-1----:R-:W-:Y:S06]  /*0170*/  @!P0 BRA `(.L_x_1) ;  /* 0x0000000000108947 */ /* 0x002fec0003800000 */
[----:B------:R-:W-:Y:S02]  /*0180*/  MOV R4, R3 ;  /* 0x0000000300047202 */ /* 0x000fe40000000f00 */
[----:B------:R-:W-:-:S07]  /*0190*/  MOV R6, 0x1b0 ;  /* 0x000001b000067802 */ /* 0x000fce0000000f00 */
[----:B------:R-:W-:Y:S05]  /*01a0*/  CALL.REL.NOINC `($__internal_2_$__cuda_sm3x_div_rn_noftz_f32_slowpath) ;  /* 0x00000040000c7944 */ /* 0x000fea0003c00000 */
[----:B------:R-:W-:-:S07]  /*01b0*/  MOV R2, R4 ;  /* 0x0000000400027202 */ /* 0x000fce0000000f00 */
.L_x_1:
[----:B------:R-:W-:Y:S05]  /*01c0*/  BSYNC.RECONVERGENT B2 ;  /* 0x0000000000027941 */ /* 0x000fea0003800200 */
.L_x_0:
[----:B------:R-:W2:Y:S01]  /*01d0*/  LDG.E R5, desc[UR12][R10.64+0x4] ;  /* 0x0000040c0a057981 */ /* 0x000ea2000c1e1900 */
[----:B------:R-:W0:Y:S01]  /*01e0*/  MUFU.RCP R0, R3 ;  /* 0x0000000300007308 */ /* 0x000e220000001000 */
[----:B------:R-:W-:Y:S01]  /*01f0*/  BSSY.RECONVERGENT B2, `(.L_x_2) ;  /* 0x000000c000027945 */ /* 0x000fe20003800200 */
[----:B0-----:R-:W-:-:S04]  /*0200*/  FFMA R7, -R3, R0, 1 ;  /* 0x3f80000003077423 */ /* 0x001fc80000000100 */
[----:B------:R-:W-:Y:S02]  /*0210*/  FFMA R0, R0, R7, R0 ;  /* 0x0000000700007223 */ /* 0x000fe40000000000 */
[----:B--2---:R-:W0:Y:S02]  /*0220*/  FCHK P0, R5, R3 ;  /* 0x0000000305007302 */ /* 0x004e240000000000 */
[----:B------:R-:W-:-:S04]  /*0230*/  FFMA R4, R0, R5, RZ ;  /* 0x0000000500047223 */ /* 0x000fc800000000ff */
[----:B------:R-:W-:-:S04]  /*0240*/  FFMA R7, -R3, R4, R5 ;  /* 0x0000000403077223 */ /* 0x000fc80000000105 */
[----:B------:R-:W-:Y:S01]  /*0250*/  FFMA R0, R0, R7, R4 ;  /* 0x0000000700007223 */ /* 0x000fe20000000004 */
[----:B0-----:R-:W-:Y:S06]  /*0260*/  @!P0 BRA `(.L_x_3) ;  /* 0x0000000000108947 */ /* 0x001fec0003800000 */
[----:B------:R-:W-:Y:S02]  /*0270*/  MOV R4, R3 ;  /* 0x0000000300047202 */ /* 0x000fe40000000f00 */
[----:B------:R-:W-:-:S07]  /*0280*/  MOV R6, 0x2a0 ;  /* 0x000002a000067802 */ /* 0x000fce0000000f00 */
[----:B------:R-:W-:Y:S05]  /*0290*/  CALL.REL.NOINC `($__internal_2_$__cuda_sm3x_div_rn_noftz_f32_slowpath) ;  /* 0x0000003c00d07944 */ /* 0x000fea0003c00000 */
[----:B------:R-:W-:-:S07]  /*02a0*/  MOV R0, R4 ;  /* 0x0000000400007202 */ /* 0x000fce0000000f00 */
.L_x_3:
[----:B------:R-:W-:Y:S05]  /*02b0*/  BSYNC.RECONVERGENT B2 ;  /* 0x0000000000027941 */ /* 0x000fea0003800200 */
.L_x_2:
        /* <DEDUP_REMOVED lines=13> */
.L_x_5:
[----:B------:R-:W-:Y:S05]  /*0390*/  BSYNC.RECONVERGENT B2 ;  /* 0x0000000000027941 */ /* 0x000fea0003800200 */
.L_x_4:
[----:B------:R-:W0:Y:S01]  /*03a0*/  LDC.64 R18, c[0x0][0x388] ;  /* 0x0000e200ff127b82 */ /* 0x000e220000000a00 */
[----:B------:R-:W1:Y:S07]  /*03b0*/  LDCU UR4, c[0x0][0x3ac] ;  /* 0x00007580ff0477ac */ /* 0x000e6e0008000800 */
[----:B------:R-:W2:Y:S08]  /*03c0*/  LDC.64 R16, c[0x0][0x380] ;  /* 0x0000e000ff107b82 */ /* 0x000eb00000000a00 */
[----:B------:R-:W3:Y:S01]  /*03d0*/  LDC.64 R10, c[0x0][0x3a0] ;  /* 0x0000e800ff0a7b82 */ /* 0x000ee20000000a00 */
[----:B0-----:R-:W-:-:S05]  /*03e0*/  IMAD.WIDE R18, R32, 0xc, R18 ;  /* 0x0000000c20127825 */ /* 0x001fca00078e0212 */
[----:B------:R-:W1:Y:S04]  /*03f0*/  LDG.E R3, desc[UR12][R18.64] ;  /* 0x0000000c12037981 */ /* 0x000e68000c1e1900 */
[----:B------:R-:W4:Y:S04]  /*0400*/  LDG.E R5, desc[UR12][R18.64+0x4] ;  /* 0x0000040c12057981 */ /* 0x000f28000c1e1900 */
[----:B------:R-:W5:Y:S01]  /*0410*/  LDG.E R7, desc[UR12][R18.64+0x8] ;  /* 0x0000080c12077981 */ /* 0x000f62000c1e1900 */
[----:B--2---:R-:W-:-:S04]  /*0420*/  IMAD.WIDE R16, R32, 0xc, R16 ;  /* 0x0000000c20107825 */ /* 0x004fc800078e0210 */
[----:B-1----:R-:W-:Y:S01]  /*0430*/  FFMA R3, R2, UR4, R3 ;  /* 0x0000000402037c23 */ /* 0x002fe20008000003 */
[----:B----4-:R-:W-:-:S04]  /*0440*/  FFMA R5, R0, UR4, R5 ;  /* 0x0000000400057c23 */ /* 0x010fc80008000005 */
[----:B------:R0:W-:Y:S01]  /*0450*/  STG.E desc[UR12][R18.64], R3 ;  /* 0x0000000312007986 */ /* 0x0001e2000c10190c */
[----:B-----5:R-:W-:-:S03]  /*0460*/  FFMA R7, R4, UR4, R7 ;  /* 0x0000000404077c23 */ /* 0x020fc60008000007 */
[----:B------:R0:W-:Y:S04]  /*0470*/  STG.E desc[UR12][R18.64+0x4], R5 ;  /* 0x0000040512007986 */ /* 0x0001e8000c10190c */
[----:B------:R0:W-:Y:S04]  /*0480*/  STG.E desc[UR12][R18.64+0x8], R7 ;  /* 0x0000080712007986 */ /* 0x0001e8000c10190c */
[----:B------:R-:W2:Y:S04]  /*0490*/  LDG.E R0, desc[UR12][R16.64] ;  /* 0x0000000c10007981 */ /* 0x000ea8000c1e1900 */
[----:B------:R-:W4:Y:S04]  /*04a0*/  LDG.E R2, desc[UR12][R16.64+0x4] ;  /* 0x0000040c10027981 */ /* 0x000f28000c1e1900 */
[----:B------:R-:W5:Y:S01]  /*04b0*/  LDG.E R4, desc[UR12][R16.64+0x8] ;  /* 0x0000080c10047981 */ /* 0x000f62000c1e1900 */
[----:B------:R-:W-:Y:S01]  /*04c0*/  ISETP.GE.AND P0, PT, R32, 0x1, PT ;  /* 0x000000012000780c */ /* 0x000fe20003f06270 */
[----:B------:R-:W-:Y:S01]  /*04d0*/  BSSY.RECONVERGENT B3, `(.L_x_6) ;  /* 0x000013a000037945 */ /* 0x000fe20003800200 */
[----:B------:R-:W-:-:S02]  /*04e0*/  HFMA2 R31, -RZ, RZ, 0, 0 ;  /* 0x00000000ff1f7431 */ /* 0x000fc400000001ff */
[----:B---3--:R-:W-:-:S04]  /*04f0*/  IMAD.WIDE R10, R32, 0x4, R10 ;  /* 0x00000004200a7825 */ /* 0x008fc800078e020a */
[----:B--2---:R-:W-:Y:S01]  /*0500*/  FFMA R9, R3, UR4, R0 ;  /* 0x0000000403097c23 */ /* 0x004fe20008000000 */
[----:B----4-:R-:W-:-:S04]  /*0510*/  FFMA R13, R5, UR4, R2 ;  /* 0x00000004050d7c23 */ /* 0x010fc80008000002 */
[----:B------:R0:W-:Y:S01]  /*0520*/  STG.E desc[UR12][R16.64], R9 ;  /* 0x0000000910007986 */ /* 0x0001e2000c10190c */
[----:B-----5:R-:W-:-:S03]  /*0530*/  FFMA R15, R7, UR4, R4 ;  /* 0x00000004070f7c23 */ /* 0x020fc60008000004 */
[----:B------:R0:W-:Y:S04]  /*0540*/  STG.E desc[UR12][R16.64+0x4], R13 ;  /* 0x0000040d10007986 */ /* 0x0001e8000c10190c */
[----:B------:R0:W-:Y:S01]  /*0550*/  STG.E desc[UR12][R16.64+0x8], R15 ;  /* 0x0000080f10007986 */ /* 0x0001e2000c10190c */
[----:B------:R-:W-:Y:S05]  /*0560*/  @!P0 BRA `(.L_x_7) ;  /* 0x0000001000c08947 */ /* 0x000fea0003800000 */
[----:B------:R-:W1:Y:S01]  /*0570*/  LDCU.128 UR8, c[0x0][0x380] ;  /* 0x00007000ff0877ac */ /* 0x000e620008000c00 */
[----:B------:R-:W2:Y:S01]  /*0580*/  LDC R28, c[0x0][0x3b0] ;  /* 0x0000ec00ff1c7b82 */ /* 0x000ea20000000800 */
[----:B------:R-:W3:Y:S01]  /*0590*/  LDCU UR18, c[0x0][0x3a8] ;  /* 0x00007500ff1277ac */ /* 0x000ee20008000800 */
[----:B------:R-:W4:Y:S01]  /*05a0*/  LDCU.64 UR14, c[0x0][0x3a0] ;  /* 0x00007400ff0e77ac */ /* 0x000f220008000a00 */
[----:B------:R-:W5:Y:S01]  /*05b0*/  LDCU.64 UR16, c[0x0][0x398] ;  /* 0x00007300ff1077ac */ /* 0x000f620008000a00 */
[----:B-1----:R-:W-:Y:S02]  /*05c0*/  UIADD3 UR6, UP0, UPT, UR8, 0x4, URZ ;  /* 0x0000000408067890 */ /* 0x002fe4000ff1e0ff */
[----:B------:R-:W-:Y:S01]  /*05d0*/  UIADD3 UR4, UP1, UPT, UR10, 0x8, URZ ;  /* 0x000000080a047890 */ /* 0x000fe2000ff3e0ff */
[----:B---3--:R-:W-:Y:S01]  /*05e0*/  VIMNMX R31, PT, PT, R32, UR18, PT ;  /* 0x00000012201f7c48 */ /* 0x008fe2000bfe0100 */
[----:B------:R-:W-:Y:S02]  /*05f0*/  UIADD3.X UR7, UPT, UPT, URZ, UR9, URZ, UP0, !UPT ;  /* 0x00000009ff077290 */ /* 0x000fe400087fe4ff */
[----:B------:R-:W-:Y:S01]  /*0600*/  MOV R22, UR6 ;  /* 0x0000000600167c02 */ /* 0x000fe20008000f00 */
[----:B------:R-:W-:Y:S01]  /*0610*/  UIADD3.X UR5, UPT, UPT, URZ, UR11, URZ, UP1, !UPT ;  /* 0x0000000bff057290 */ /* 0x000fe20008ffe4ff */
[----:B------:R-:W-:Y:S01]  /*0620*/  VIMNMX R31, PT, PT, R31, 0x1, !PT ;  /* 0x000000011f1f7848 */ /* 0x000fe20007fe0100 */
[----:B--2---:R-:W-:Y:S01]  /*0630*/  FADD R28, R28, 1 ;  /* 0x3f8000001c1c7421 */ /* 0x004fe20000000000 */
[----:B----4-:R-:W-:-:S02]  /*0640*/  MOV R30, UR14 ;  /* 0x0000000e001e7c02 */ /* 0x010fc40008000f00 */
[----:B------:R-:W-:Y:S02]  /*0650*/  MOV R29, UR15 ;  /* 0x0000000f001d7c02 */ /* 0x000fe40008000f00 */
[----:B-----5:R-:W-:Y:S02]  /*0660*/  MOV R26, UR16 ;  /* 0x00000010001a7c02 */ /* 0x020fe40008000f00 */
[----:B------:R-:W-:Y:S02]  /*0670*/  MOV R27, UR17 ;  /* 0x00000011001b7c02 */ /* 0x000fe40008000f00 */
[----:B------:R-:W-:Y:S02]  /*0680*/  MOV R24, UR4 ;  /* 0x0000000400187c02 */ /* 0x000fe40008000f00 */
[----:B0-----:R-:W-:Y:S02]  /*0690*/  IADD3 R15, PT, PT, -R31, RZ, RZ ;  /* 0x000000ff1f0f7210 */ /* 0x001fe40007ffe1ff */
[----:B------:R-:W-:-:S02]  /*06a0*/  MOV R23, UR7 ;  /* 0x0000000700177c02 */ /* 0x000fc40008000f00 */
[----:B------:R-:W-:-:S07]  /*06b0*/  MOV R25, UR5 ;  /* 0x0000000500197c02 */ /* 0x000fce0008000f00 */
.L_x_39:
[----:B------:R-:W2:Y:S01]  /*06c0*/  LDG.E R7, desc[UR12][R16.64+0x4] ;  /* 0x0000040c10077981 */ /* 0x000ea2000c1e1900 */
[----:B------:R-:W-:-:S03]  /*06d0*/  MOV R5, R29 ;  /* 0x0000001d00057202 */ /* 0x000fc60000000f00 */
[----:B------:R-:W2:Y:S01]  /*06e0*/  LDG.E R2, desc[UR12][R22.64] ;  /* 0x0000000c16027981 */ /* 0x000ea2000c1e1900 */
[----:B------:R-:W-:-:S03]  /*06f0*/  MOV R4, R30 ;  /* 0x0000001e00047202 */ /* 0x000fc60000000f00 */
[----:B------:R-:W3:Y:S04]  /*0700*/  LDG.E R3, desc[UR12][R16.64] ;  /* 0x0000000c10037981 */ /* 0x000ee8000c1e1900 */
[----:B------:R-:W3:Y:S04]  /*0710*/  LDG.E R36, desc[UR12][R22.64+-0x4] ;  /* 0xfffffc0c16247981 */ /* 0x000ee8000c1e1900 */
[----:B------:R-:W4:Y:S04]  /*0720*/  LDG.E R5, desc[UR12][R4.64] ;  /* 0x0000000c04057981 */ /* 0x000f28000c1e1900 */
[----:B------:R-:W4:Y:S04]  /*0730*/  LDG.E R14, desc[UR12][R10.64] ;  /* 0x0000000c0a0e7981 */ /* 0x000f28000c1e1900 */
[----:B------:R-:W5:Y:S04]  /*0740*/  LDG.E R9, desc[UR12][R16.64+0x8] ;  /* 0x0000080c10097981 */ /* 0x000f68000c1e1900 */
[----:B------:R-:W5:Y:S01]  /*0750*/  LDG.E R0, desc[UR12][R22.64+0x4] ;  /* 0x0000040c16007981 */ /* 0x000f62000c1e1900 */
[----:B------:R-:W-:Y:S01]  /*0760*/  IADD3 R15, PT, PT, R15, 0x1, RZ ;  /* 0x000000010f0f7810 */ /* 0x000fe20007ffe0ff */
[----:B------:R-:W-:Y:S03]  /*0770*/  BSSY.RECONVERGENT B2, `(.L_x_8) ;  /* 0x0000106000027945 */ /* 0x000fe60003800200 */
[----:B------:R-:W-:Y:S01]  /*0780*/  ISETP.NE.AND P2, PT, R15, RZ, PT ;  /* 0x000000ff0f00720c */ /* 0x000fe20003f45270 */
[----:B--2---:R-:W-:Y:S01]  /*0790*/  FADD R2, R2, -R7 ;  /* 0x8000000702027221 */ /* 0x004fe20000000000 */
[----:B---3--:R-:W-:-:S03]  /*07a0*/  FADD R36, R36, -R3 ;  /* 0x8000000324247221 */ /* 0x008fc60000000000 */
[----:B------:R-:W-:-:S04]  /*07b0*/  FMUL R3, R2, R2 ;  /* 0x0000000202037220 */ /* 0x000fc80000400000 */
[----:B------:R-:W-:Y:S01]  /*07c0*/  FFMA R3, R36, R36, R3 ;  /* 0x0000002424037223 */ /* 0x000fe20000000003 */
[----:B----4-:R-:W-:-:S04]  /*07d0*/  FADD R14, R14, R5 ;  /* 0x000000050e0e7221 */ /* 0x010fc80000000000 */
[----:B------:R-:W-:Y:S01]  /*07e0*/  FMUL R4, R14, R14 ;  /* 0x0000000e0e047220 */ /* 0x000fe20000400000 */
[----:B-----5:R-:W-:-:S04]  /*07f0*/  FADD R0, R0, -R9 ;  /* 0x8000000900007221 */ /* 0x020fc80000000000 */
[----:B------:R-:W-:-:S05]  /*0800*/  FFMA R6, R0, R0, R3 ;  /* 0x0000000000067223 */ /* 0x000fca0000000003 */
[----:B------:R-:W-:-:S13]  /*0810*/  FSETP.GEU.AND P0, PT, R6, R4, PT ;  /* 0x000000040600720b */ /* 0x000fda0003f0e000 */
[----:B------:R-:W-:Y:S05]  /*0820*/  @P0 BRA `(.L_x_9) ;  /* 0x0000000c00e80947 */ /* 0x000fea0003800000 */
[----:B------:R-:W-:Y:S01]  /*0830*/  IADD3 R4, PT, PT, R6, -0xd000000, RZ ;  /* 0xf300000006047810 */ /* 0x000fe20007ffe0ff */
[----:B------:R0:W1:Y:S01]  /*0840*/  MUFU.RSQ R3, R6 ;  /* 0x0000000600037308 */ /* 0x0000620000001400 */
[----:B------:R-:W-:Y:S02]  /*0850*/  BSSY.RECONVERGENT B0, `(.L_x_10) ;  /* 0x000000c000007945 */ /* 0x000fe40003800200 */
[----:B------:R-:W-:-:S13]  /*0860*/  ISETP.GT.U32.AND P0, PT, R4, 0x727fffff, PT ;  /* 0x727fffff0400780c */ /* 0x000fda0003f04070 */
[----:B0-----:R-:W-:Y:S05]  /*0870*/  @!P0 BRA `(.L_x_11) ;  /* 0x0000000000148947 */ /* 0x001fea0003800000 */
[----:B------:R-:W-:Y:S02]  /*0880*/  MOV R4, R6 ;  /* 0x0000000600047202 */ /* 0x000fe40000000f00 */
[----:B------:R-:W-:-:S07]  /*0890*/  MOV R6, 0x8b0 ;  /* 0x000008b000067802 */ /* 0x000fce0000000f00 */
[----:B-1----:R-:W-:Y:S05]  /*08a0*/  CALL.REL.NOINC `($__internal_1_$__cuda_sm20_sqrt_rn_f32_slowpath) ;  /* 0x0000003400f87944 */ /* 0x002fea0003c00000 */
[----:B------:R-:W-:Y:S01]  /*08b0*/  MOV R13, R33 ;  /* 0x00000021000d7202 */ /* 0x000fe20000000f00 */
[----:B------:R-:W-:Y:S06]  /*08c0*/  BRA `(.L_x_12) ;  /* 0x0000000000107947 */ /* 0x000fec0003800000 */
.L_x_11:
[----:B-1----:R-:W-:Y:S01]  /*08d0*/  FMUL.FTZ R13, R6, R3 ;  /* 0x00000003060d7220 */ /* 0x002fe20000410000 */
[----:B------:R-:W-:-:S03]  /*08e0*/  FMUL.FTZ R3, R3, 0.5 ;  /* 0x3f00000003037820 */ /* 0x000fc60000410000 */
[----:B------:R-:W-:-:S04]  /*08f0*/  FFMA R4, -R13, R13, R6 ;  /* 0x0000000d0d047223 */ /* 0x000fc80000000106 */
[----:B------:R-:W-:-:S07]  /*0900*/  FFMA R13, R4, R3, R13 ;  /* 0x00000003040d7223 */ /* 0x000fce000000000d */
.L_x_12:
[----:B------:R-:W-:Y:S05]  /*0910*/  BSYNC.RECONVERGENT B0 ;  /* 0x0000000000007941 */ /* 0x000fea0003800200 */
.L_x_10:
[----:B------:R-:W0:Y:S01]  /*0920*/  MUFU.RCP R4, R13 ;  /* 0x0000000d00047308 */ /* 0x000e220000001000 */
[----:B------:R-:W-:Y:S07]  /*0930*/  BSSY.RECONVERGENT B4, `(.L_x_13) ;  /* 0x000000d000047945 */ /* 0x000fee0003800200 */
[----:B------:R-:W1:Y:S01]  /*0940*/  FCHK P0, R36, R13 ;  /* 0x0000000d24007302 */ /* 0x000e620000000000 */
[----:B0-----:R-:W-:-:S04]  /*0950*/  FFMA R3, R4, -R13, 1 ;  /* 0x3f80000004037423 */ /* 0x001fc8000000080d */
[----:B------:R-:W-:-:S04]  /*0960*/  FFMA R3, R4, R3, R4 ;  /* 0x0000000304037223 */ /* 0x000fc80000000004 */
[----:B------:R-:W-:-:S04]  /*0970*/  FFMA R12, R36, R3, RZ ;  /* 0x00000003240c7223 */ /* 0x000fc800000000ff */
[----:B------:R-:W-:-:S04]  /*0980*/  FFMA R4, R12, -R13, R36 ;  /* 0x8000000d0c047223 */ /* 0x000fc80000000024 */
[----:B------:R-:W-:Y:S01]  /*0990*/  FFMA R12, R3, R4, R12 ;  /* 0x00000004030c7223 */ /* 0x000fe2000000000c */
[----:B-1----:R-:W-:Y:S06]  /*09a0*/  @!P0 BRA `(.L_x_14) ;  /* 0x0000000000148947 */ /* 0x002fec0003800000 */
[----:B------:R-:W-:Y:S02]  /*09b0*/  MOV R5, R36 ;  /* 0x0000002400057202 */ /* 0x000fe40000000f00 */
[----:B------:R-:W-:Y:S02]  /*09c0*/  MOV R4, R13 ;  /* 0x0000000d00047202 */ /* 0x000fe40000000f00 */
[----:B------:R-:W-:-:S07]  /*09d0*/  MOV R6, 0x9f0 ;  /* 0x000009f000067802 */ /* 0x000fce0000000f00 */
[----:B------:R-:W-:Y:S05]  /*09e0*/  CALL.REL.NOINC `($__internal_2_$__cuda_sm3x_div_rn_noftz_f32_slowpath) ;  /* 0x0000003400fc7944 */ /* 0x000fea0003c00000 */
[----:B------:R-:W-:-:S07]  /*09f0*/  MOV R12, R4 ;  /* 0x00000004000c7202 */ /* 0x000fce0000000f00 */
.L_x_14:
[----:B------:R-:W-:Y:S05]  /*0a00*/  BSYNC.RECONVERGENT B4 ;  /* 0x0000000000047941 */ /* 0x000fea0003800200 */
.L_x_13:
        /* <DEDUP_REMOVED lines=14> */
.L_x_16:
[----:B------:R-:W-:Y:S05]  /*0af0*/  BSYNC.RECONVERGENT B4 ;  /* 0x0000000000047941 */ /* 0x000fea0003800200 */
.L_x_15:
        /* <DEDUP_REMOVED lines=14> */
.L_x_18:
[----:B------:R-:W-:Y:S05]  /*0be0*/  BSYNC.RECONVERGENT B4 ;  /* 0x0000000000047941 */ /* 0x000fea0003800200 */
.L_x_17:
[----:B------:R-:W2:Y:S04]  /*0bf0*/  LDG.E R3, desc[UR12][R18.64+0x4] ;  /* 0x0000040c12037981 */ /* 0x000ea8000c1e1900 */
[----:B------:R-:W2:Y:S04]  /*0c00*/  LDG.E R0, desc[UR12][R24.64+-0x4] ;  /* 0xfffffc0c18007981 */ /* 0x000ea8000c1e1900 */
[----:B------:R-:W3:Y:S04]  /*0c10*/  LDG.E R2, desc[UR12][R18.64] ;  /* 0x0000000c12027981 */ /* 0x000ee8000c1e1900 */
[----:B------:R-:W3:Y:S04]  /*0c20*/  LDG.E R5, desc[UR12][R24.64+-0x8] ;  /* 0xfffff80c18057981 */ /* 0x000ee8000c1e1900 */
[----:B------:R-:W4:Y:S04]  /*0c30*/  LDG.E R37, desc[UR12][R18.64+0x8] ;  /* 0x0000080c12257981 */ /* 0x000f28000c1e1900 */
[----:B------:R-:W4:Y:S01]  /*0c40*/  LDG.E R4, desc[UR12][R24.64] ;  /* 0x0000000c18047981 */ /* 0x000f22000c1e1900 */
[----:B--2---:R-:W-:-:S04]  /*0c50*/  FADD R0, R3, -R0 ;  /* 0x8000000003007221 */ /* 0x004fc80000000000 */
[----:B------:R-:W-:Y:S01]  /*0c60*/  FMUL R0, R0, R9 ;  /* 0x0000000900007220 */ /* 0x000fe20000400000 */
[----:B---3--:R-:W-:-:S04]  /*0c70*/  FADD R5, R2, -R5 ;  /* 0x8000000502057221 */ /* 0x008fc80000000000 */
[----:B------:R-:W-:Y:S01]  /*0c80*/  FFMA R0, R5, R12, R0 ;  /* 0x0000000c05007223 */ /* 0x000fe20000000000 */
[----:B----4-:R-:W-:-:S04]  /*0c90*/  FADD R7, R37, -R4 ;  /* 0x8000000425077221 */ /* 0x010fc80000000000 */
[----:B------:R-:W-:-:S05]  /*0ca0*/  FFMA R7, R7, R36, R0 ;  /* 0x0000002407077223 */ /* 0x000fca0000000000 */
[----:B------:R-:W-:-:S13]  /*0cb0*/  FSETP.GT.AND P0, PT, R7, RZ, PT ;  /* 0x000000ff0700720b */ /* 0x000fda0003f04000 */
[----:B------:R-:W-:Y:S05]  /*0cc0*/  @P0 BRA `(.L_x_9) ;  /* 0x0000000800c00947 */ /* 0x000fea0003800000 */
[----:B------:R-:W2:Y:S01]  /*0cd0*/  LDG.E R41, desc[UR12][R20.64] ;  /* 0x0000000c14297981 */ /* 0x000ea2000c1e1900 */
[----:B------:R-:W-:Y:S01]  /*0ce0*/  BSSY.RECONVERGENT B0, `(.L_x_19) ;  /* 0x000000f000007945 */ /* 0x000fe20003800200 */
[----:B------:R-:W-:Y:S01]  /*0cf0*/  FMUL R38, R28, -R7 ;  /* 0x800000071c267220 */ /* 0x000fe20000400000 */
[----:B--2---:R-:W-:-:S04]  /*0d00*/  IADD3 R0, PT, PT, R41, 0x1800000, RZ ;  /* 0x0180000029007810 */ /* 0x004fc80007ffe0ff */
[----:B------:R-:W-:-:S04]  /*0d10*/  LOP3.LUT R0, R0, 0x7f800000, RZ, 0xc0, !PT ;  /* 0x7f80000000007812 */ /* 0x000fc800078ec0ff */
[----:B------:R-:W-:-:S13]  /*0d20*/  ISETP.GT.U32.AND P0, PT, R0, 0x1ffffff, PT ;  /* 0x01ffffff0000780c */ /* 0x000fda0003f04070 */
[----:B------:R-:W-:Y:S05]  /*0d30*/  @P0 BRA `(.L_x_20) ;  /* 0x0000000000140947 */ /* 0x000fea0003800000 */
[----:B------:R-:W-:Y:S02]  /*0d40*/  MOV R7, R41 ;  /* 0x0000002900077202 */ /* 0x000fe40000000f00 */
[----:B------:R-:W-:-:S07]  /*0d50*/  MOV R6, 0xd70 ;  /* 0x00000d7000067802 */ /* 0x000fce0000000f00 */
[----:B------:R-:W-:Y:S05]  /*0d60*/  CALL.REL.NOINC `($__internal_0_$__cuda_sm20_rcp_rn_f32_slowpath) ;  /* 0x0000002c00f87944 */ /* 0x000fea0003c00000 */
[----:B------:R-:W-:Y:S01]  /*0d70*/  MOV R39, R4 ;  /* 0x0000000400277202 */ /* 0x000fe20000000f00 */
[----:B------:R-:W-:Y:S06]  /*0d80*/  BRA `(.L_x_21) ;  /* 0x0000000000107947 */ /* 0x000fec0003800000 */
.L_x_20:
[----:B------:R-:W0:Y:S02]  /*0d90*/  MUFU.RCP R0, R41 ;  /* 0x0000002900007308 */ /* 0x000e240000001000 */
[----:B0-----:R-:W-:-:S04]  /*0da0*/  FFMA R4, R41, R0, -1 ;  /* 0xbf80000029047423 */ /* 0x001fc80000000000 */
[----:B------:R-:W-:-:S04]  /*0db0*/  FADD.FTZ R39, -R4, -RZ ;  /* 0x800000ff04277221 */ /* 0x000fc80000010100 */
[----:B------:R-:W-:-:S07]  /*0dc0*/  FFMA R39, R0, R39, R0 ;  /* 0x0000002700277223 */ /* 0x000fce0000000000 */
.L_x_21:
[----:B------:R-:W-:Y:S05]  /*0dd0*/  BSYNC.RECONVERGENT B0 ;  /* 0x0000000000007941 */ /* 0x000fea0003800200 */
.L_x_19:
[----:B------:R-:W2:Y:S01]  /*0de0*/  LDG.E R7, desc[UR12][R26.64] ;  /* 0x0000000c1a077981 */ /* 0x000ea2000c1e1900 */
[----:B------:R-:W-:Y:S01]  /*0df0*/  BSSY.RECONVERGENT B0, `(.L_x_22) ;  /* 0x000000c000007945 */ /* 0x000fe20003800200 */
[----:B--2---:R-:W-:-:S04]  /*0e00*/  IADD3 R0, PT, PT, R7, 0x1800000, RZ ;  /* 0x0180000007007810 */ /* 0x004fc80007ffe0ff */
[----:B------:R-:W-:-:S04]  /*0e10*/  LOP3.LUT R0, R0, 0x7f800000, RZ, 0xc0, !PT ;  /* 0x7f80000000007812 */ /* 0x000fc800078ec0ff */
[----:B------:R-:W-:-:S13]  /*0e20*/  ISETP.GT.U32.AND P0, PT, R0, 0x1ffffff, PT ;  /* 0x01ffffff0000780c */ /* 0x000fda0003f04070 */
[----:B------:R-:W-:Y:S05]  /*0e30*/  @P0 BRA `(.L_x_23) ;  /* 0x00000000000c0947 */ /* 0x000fea0003800000 */
[----:B------:R-:W-:-:S07]  /*0e40*/  MOV R6, 0xe60 ;  /* 0x00000e6000067802 */ /* 0x000fce0000000f00 */
[----:B------:R-:W-:Y:S05]  /*0e50*/  CALL.REL.NOINC `($__internal_0_$__cuda_sm20_rcp_rn_f32_slowpath) ;  /* 0x0000002c00bc7944 */ /* 0x000fea0003c00000 */
[----:B------:R-:W-:Y:S05]  /*0e60*/  BRA `(.L_x_24) ;  /* 0x0000000000107947 */ /* 0x000fea0003800000 */
.L_x_23:
[----:B------:R-:W0:Y:S02]  /*0e70*/  MUFU.RCP R4, R7 ;  /* 0x0000000700047308 */ /* 0x000e240000001000 */
[----:B0-----:R-:W-:-:S04]  /*0e80*/  FFMA R0, R7, R4, -1 ;  /* 0xbf80000007007423 */ /* 0x001fc80000000004 */
[----:B------:R-:W-:-:S04]  /*0e90*/  FADD.FTZ R5, -R0, -RZ ;  /* 0x800000ff00057221 */ /* 0x000fc80000010100 */
[----:B------:R-:W-:-:S07]  /*0ea0*/  FFMA R4, R4, R5, R4 ;  /* 0x0000000504047223 */ /* 0x000fce0000000004 */
.L_x_24:
[----:B------:R-:W-:Y:S05]  /*0eb0*/  BSYNC.RECONVERGENT B0 ;  /* 0x0000000000007941 */ /* 0x000fea0003800200 */
.L_x_22:
[----:B------:R-:W-:Y:S01]  /*0ec0*/  FADD R7, R4, R39 ;  /* 0x0000002704077221 */ /* 0x000fe20000000000 */
[----:B------:R-:W-:Y:S03]  /*0ed0*/  BSSY.RECONVERGENT B4, `(.L_x_25) ;  /* 0x000000e000047945 */ /* 0x000fe60003800200 */
[----:B------:R-:W0:Y:S08]  /*0ee0*/  MUFU.RCP R0, R7 ;  /* 0x0000000700007308 */ /* 0x000e300000001000 */
[----:B------:R-:W1:Y:S01]  /*0ef0*/  FCHK P0, R38, R7 ;  /* 0x0000000726007302 */ /* 0x000e620000000000 */
[----:B0-----:R-:W-:-:S04]  /*0f00*/  FFMA R5, -R7, R0, 1 ;  /* 0x3f80000007057423 */ /* 0x001fc80000000100 */
[----:B------:R-:W-:-:S04]  /*0f10*/  FFMA R5, R0, R5, R0 ;  /* 0x0000000500057223 */ /* 0x000fc80000000000 */
[----:B------:R-:W-:-:S04]  /*0f20*/  FFMA R0, R38, R5, RZ ;  /* 0x0000000526007223 */ /* 0x000fc800000000ff */
[----:B------:R-:W-:-:S04]  /*0f30*/  FFMA R39, -R7, R0, R38 ;  /* 0x0000000007277223 */ /* 0x000fc80000000126 */
[----:B------:R-:W-:Y:S01]  /*0f40*/  FFMA R39, R5, R39, R0 ;  /* 0x0000002705277223 */ /* 0x000fe20000000000 */
[----:B-1----:R-:W-:Y:S06]  /*0f50*/  @!P0 BRA `(.L_x_26) ;  /* 0x0000000000148947 */ /* 0x002fec0003800000 */
[----:B------:R-:W-:Y:S02]  /*0f60*/  MOV R5, R38 ;  /* 0x0000002600057202 */ /* 0x000fe40000000f00 */
[----:B------:R-:W-:Y:S02]  /*0f70*/  MOV R4, R7 ;  /* 0x0000000700047202 */ /* 0x000fe40000000f00 */
[----:B------:R-:W-:-:S07]  /*0f80*/  MOV R6, 0xfa0 ;  /* 0x00000fa000067802 */ /* 0x000fce0000000f00 */
[----:B------:R-:W-:Y:S05]  /*0f90*/  CALL.REL.NOINC `($__internal_2_$__cuda_sm3x_div_rn_noftz_f32_slowpath) ;  /* 0x0000003000907944 */ /* 0x000fea0003c00000 */
[----:B------:R-:W-:-:S07]  /*0fa0*/  MOV R39, R4 ;  /* 0x0000000400277202 */ /* 0x000fce0000000f00 */
.L_x_26:
[----:B------:R-:W-:Y:S05]  /*0fb0*/  BSYNC.RECONVERGENT B4 ;  /* 0x0000000000047941 */ /* 0x000fea0003800200 */
.L_x_25:
[----:B------:R-:W0:Y:S01]  /*0fc0*/  MUFU.RCP R5, R41 ;  /* 0x0000002900057308 */ /* 0x000e220000001000 */
[----:B------:R-:W-:Y:S01]  /*0fd0*/  FMUL R0, R39, R12 ;  /* 0x0000000c27007220 */ /* 0x000fe20000400000 */
[----:B------:R-:W-:Y:S06]  /*0fe0*/  BSSY.RECONVERGENT B4, `(.L_x_27) ;  /* 0x000000c000047945 */ /* 0x000fec0003800200 */
        /* <DEDUP_REMOVED lines=11> */
.L_x_28:
[----:B------:R-:W-:Y:S05]  /*10a0*/  BSYNC.RECONVERGENT B4 ;  /* 0x0000000000047941 */ /* 0x000fea0003800200 */
.L_x_27:
[----:B------:R-:W-:-:S05]  /*10b0*/  FADD R5, R2, R4 ;  /* 0x0000000402057221 */ /* 0x000fca0000000000 */
[----:B------:R0:W-:Y:S04]  /*10c0*/  STG.E desc[UR12][R18.64], R5 ;  /* 0x0000000512007986 */ /* 0x0001e8000c10190c */
[----:B------:R-:W2:Y:S01]  /*10d0*/  LDG.E R4, desc[UR12][R20.64] ;  /* 0x0000000c14047981 */ /* 0x000ea2000c1e1900 */
[----:B------:R-:W-:Y:S01]  /*10e0*/  FMUL R2, R39, R9 ;  /* 0x0000000927027220 */ /* 0x000fe20000400000 */
[----:B------:R-:W-:Y:S01]  /*10f0*/  BSSY.RECONVERGENT B4, `(.L_x_29) ;  /* 0x000000d000047945 */ /* 0x000fe20003800200 */
[----:B--2---:R-:W1:Y:S08]  /*1100*/  MUFU.RCP R7, R4 ;  /* 0x0000000400077308 */ /* 0x004e700000001000 */
[----:B------:R-:W2:Y:S01]  /*1110*/  FCHK P0, R2, R4 ;  /* 0x0000000402007302 */ /* 0x000ea20000000000 */
[----:B-1----:R-:W-:-:S04]  /*1120*/  FFMA R6, -R4, R7, 1 ;  /* 0x3f80000004067423 */ /* 0x002fc80000000107 */
[----:B------:R-:W-:-:S04]  /*1130*/  FFMA R7, R7, R6, R7 ;  /* 0x0000000607077223 */ /* 0x000fc80000000007 */
[----:B------:R-:W-:-:S04]  /*1140*/  FFMA R6, R2, R7, RZ ;  /* 0x0000000702067223 */ /* 0x000fc800000000ff */
[----:B------:R-:W-:-:S04]  /*1150*/  FFMA R8, -R4, R6, R2 ;  /* 0x0000000604087223 */ /* 0x000fc80000000102 */
[----:B------:R-:W-:Y:S01]  /*1160*/  FFMA R6, R7, R8, R6 ;  /* 0x0000000807067223 */ /* 0x000fe20000000006 */
[----:B0-2---:R-:W-:Y:S06]  /*1170*/  @!P0 BRA `(.L_x_30) ;  /* 0x0000000000108947 */ /* 0x005fec0003800000 */
[----:B------:R-:W-:Y:S02]  /*1180*/  MOV R5, R2 ;  /* 0x0000000200057202 */ /* 0x000fe40000000f00 */
[----:B------:R-:W-:-:S07]  /*1190*/  MOV R6, 0x11b0 ;  /* 0x000011b000067802 */ /* 0x000fce0000000f00 */
[----:B------:R-:W-:Y:S05]  /*11a0*/  CALL.REL.NOINC `($__internal_2_$__cuda_sm3x_div_rn_noftz_f32_slowpath) ;  /* 0x00000030000c7944 */ /* 0x000fea0003c00000 */
[----:B------:R-:W-:-:S07]  /*11b0*/  MOV R6, R4 ;  /* 0x0000000400067202 */ /* 0x000fce0000000f00 */
.L_x_30:
[----:B------:R-:W-:Y:S05]  /*11c0*/  BSYNC.RECONVERGENT B4 ;  /* 0x0000000000047941 */ /* 0x000fea0003800200 */
.L_x_29:
        /* <DEDUP_REMOVED lines=17> */
.L_x_32:
[----:B------:R-:W-:Y:S05]  /*12e0*/  BSYNC.RECONVERGENT B4 ;  /* 0x0000000000047941 */ /* 0x000fea0003800200 */
.L_x_31:
[----:B------:R-:W-:-:S05]  /*12f0*/  FADD R37, R37, R6 ;  /* 0x0000000625257221 */ /* 0x000fca0000000000 */
[----:B------:R0:W-:Y:S04]  /*1300*/  STG.E desc[UR12][R18.64+0x8], R37 ;  /* 0x0000082512007986 */ /* 0x0001e8000c10190c */
[----:B------:R-:W2:Y:S01]  /*1310*/  LDG.E R7, desc[UR12][R26.64] ;  /* 0x0000000c1a077981 */ /* 0x000ea2000c1e1900 */
        /* <DEDUP_REMOVED lines=10> */
[----:B------:R-:W-:Y:S02]  /*13c0*/  MOV R4, R7 ;  /* 0x0000000700047202 */ /* 0x000fe40000000f00 */
[----:B------:R-:W-:-:S07]  /*13d0*/  MOV R6, 0x13f0 ;  /* 0x000013f000067802 */ /* 0x000fce0000000f00 */
[----:B------:R-:W-:Y:S05]  /*13e0*/  CALL.REL.NOINC `($__internal_2_$__cuda_sm3x_div_rn_noftz_f32_slowpath) ;  /* 0x0000002c007c7944 */ /* 0x000fea0003c00000 */
.L_x_34:
[----:B------:R-:W-:Y:S05]  /*13f0*/  BSYNC.RECONVERGENT B4 ;  /* 0x0000000000047941 */ /* 0x000fea0003800200 */
.L_x_33:
[----:B------:R-:W2:Y:S02]  /*1400*/  LDG.E R5, desc[UR12][R24.64+-0x8] ;  /* 0xfffff80c18057981 */ /* 0x000ea4000c1e1900 */
[----:B--2---:R-:W-:-:S05]  /*1410*/  FADD R5, R5, -R4 ;  /* 0x8000000405057221 */ /* 0x004fca0000000000 */
        /* <DEDUP_REMOVED lines=15> */
.L_x_36:
[----:B------:R-:W-:Y:S05]  /*1510*/  BSYNC.RECONVERGENT B4 ;  /* 0x0000000000047941 */ /* 0x000fea0003800200 */
.L_x_35:
        /* <DEDUP_REMOVED lines=17> */
.L_x_38:
[----:B------:R-:W-:Y:S05]  /*1630*/  BSYNC.RECONVERGENT B4 ;  /* 0x0000000000047941 */ /* 0x000fea0003800200 */
.L_x_37:
[----:B------:R-:W2:Y:S02]  /*1640*/  LDG.E R3, desc[UR12][R24.64] ;  /* 0x0000000c18037981 */ /* 0x000ea4000c1e1900 */
[----:B--2---:R-:W-:-:S05]  /*1650*/  FADD R3, R3, -R4 ;  /* 0x8000000403037221 */ /* 0x004fca0000000000 */
[----:B------:R0:W-:Y:S04]  /*1660*/  STG.E desc[UR12][R24.64], R3 ;  /* 0x0000000318007986 */ /* 0x0001e8000c10190c */
[----:B------:R-:W2:Y:S04]  /*1670*/  LDG.E R0, desc[UR12][R16.64] ;  /* 0x0000000c10007981 */ /* 0x000ea8000c1e1900 */
[----:B------:R-:W3:Y:S04]  /*1680*/  LDG.E R7, desc[UR12][R16.64+0x4] ;  /* 0x0000040c10077981 */ /* 0x000ee8000c1e1900 */
[----:B------:R-:W4:Y:S01]  /*1690*/  LDG.E R33, desc[UR12][R16.64+0x8] ;  /* 0x0000080c10217981 */ /* 0x000f22000c1e1900 */
[----:B------:R-:W-:Y:S01]  /*16a0*/  FADD R13, R14, -R13 ;  /* 0x8000000d0e0d7221 */ /* 0x000fe20000000000 */
[----:B------:R-:W-:Y:S01]  /*16b0*/  FMUL R12, R12, 0.5 ;  /* 0x3f0000000c0c7820 */ /* 0x000fe20000400000 */
[----:B------:R-:W-:Y:S01]  /*16c0*/  FMUL R2, R9, 0.5 ;  /* 0x3f00000009027820 */ /* 0x000fe20000400000 */
[----:B------:R-:W-:-:S02]  /*16d0*/  FMUL R36, R36, 0.5 ;  /* 0x3f00000024247820 */ /* 0x000fc40000400000 */
[C---:B--2---:R-:W-:Y:S01]  /*16e0*/  FFMA R5, R13.reuse, R12, R0 ;  /* 0x0000000c0d057223 */ /* 0x044fe20000000000 */
[----:B---3--:R-:W-:-:S04]  /*16f0*/  FFMA R7, R13, R2, R7 ;  /* 0x000000020d077223 */ /* 0x008fc80000000007 */
[----:B------:R1:W-:Y:S01]  /*1700*/  STG.E desc[UR12][R16.64], R5 ;  /* 0x0000000510007986 */ /* 0x0003e2000c10190c */
[----:B----4-:R-:W-:-:S03]  /*1710*/  FFMA R33, R13, R36, R33 ;  /* 0x000000240d217223 */ /* 0x010fc60000000021 */
[----:B------:R1:W-:Y:S04]  /*1720*/  STG.E desc[UR12][R16.64+0x4], R7 ;  /* 0x0000040710007986 */ /* 0x0003e8000c10190c */
[----:B------:R1:W-:Y:S04]  /*1730*/  STG.E desc[UR12][R16.64+0x8], R33 ;  /* 0x0000082110007986 */ /* 0x0003e8000c10190c */
[----:B------:R-:W0:Y:S04]  /*1740*/  LDG.E R0, desc[UR12][R22.64+-0x4] ;  /* 0xfffffc0c16007981 */ /* 0x000e28000c1e1900 */
[----:B------:R-:W2:Y:S04]  /*1750*/  LDG.E R9, desc[UR12][R22.64] ;  /* 0x0000000c16097981 */ /* 0x000ea8000c1e1900 */
[----:B------:R-:W3:Y:S01]  /*1760*/  LDG.E R35, desc[UR12][R22.64+0x4] ;  /* 0x0000040c16237981 */ /* 0x000ee2000c1e1900 */
[C---:B0-----:R-:W-:Y:S01]  /*1770*/  FFMA R3, -R13.reuse, R12, R0 ;  /* 0x0000000c0d037223 */ /* 0x041fe20000000100 */
[----:B--2---:R-:W-:-:S04]  /*1780*/  FFMA R9, -R13, R2, R9 ;  /* 0x000000020d097223 */ /* 0x004fc80000000109 */
[----:B------:R1:W-:Y:S01]  /*1790*/  STG.E desc[UR12][R22.64+-0x4], R3 ;  /* 0xfffffc0316007986 */ /* 0x0003e2000c10190c */
[----:B---3--:R-:W-:-:S03]  /*17a0*/  FFMA R35, -R13, R36, R35 ;  /* 0x000000240d237223 */ /* 0x008fc60000000123 */
[----:B------:R1:W-:Y:S04]  /*17b0*/  STG.E desc[UR12][R22.64], R9 ;  /* 0x0000000916007986 */ /* 0x0003e8000c10190c */
[----:B------:R1:W-:Y:S02]  /*17c0*/  STG.E desc[UR12][R22.64+0x4], R35 ;  /* 0x0000042316007986 */ /* 0x0003e4000c10190c */
.L_x_9:
[----:B------:R-:W-:Y:S05]  /*17d0*/  BSYNC.RECONVERGENT B2 ;  /* 0x0000000000027941 */ /* 0x000fea0003800200 */
.L_x_8:
[----:B------:R-:W-:Y:S02]  /*17e0*/  IADD3 R30, P3, PT, R30, 0x4, RZ ;  /* 0x000000041e1e7810 */ /* 0x000fe40007f7e0ff */
[----:B------:R-:W-:Y:S02]  /*17f0*/  IADD3 R26, P0, PT, R26, 0x4, RZ ;  /* 0x000000041a1a7810 */ /* 0x000fe40007f1e0ff */
[----:B-1----:R-:W-:Y:S02]  /*1800*/  IADD3 R22, P1, PT, R22, 0xc, RZ ;  /* 0x0000000c16167810 */ /* 0x002fe40007f3e0ff */
[----:B------:R-:W-:Y:S02]  /*1810*/  IADD3 R24, P4, PT, R24, 0xc, RZ ;  /* 0x0000000c18187810 */ /* 0x000fe40007f9e0ff */
[----:B------:R-:W-:Y:S02]  /*1820*/  IADD3.X R27, PT, PT, RZ, R27, RZ, P0, !PT ;  /* 0x0000001bff1b7210 */ /* 0x000fe400007fe4ff */
[----:B------:R-:W-:-:S02]  /*1830*/  IADD3.X R23, PT, PT, RZ, R23, RZ, P1, !PT ;  /* 0x00000017ff177210 */ /* 0x000fc40000ffe4ff */
[----:B------:R-:W-:Y:S02]  /*1840*/  IADD3.X R25, PT, PT, RZ, R25, RZ, P4, !PT ;  /* 0x00000019ff197210 */ /* 0x000fe400027fe4ff */
[----:B------:R-:W-:Y:S01]  /*1850*/  IADD3.X R29, PT, PT, RZ, R29, RZ, P3, !PT ;  /* 0x0000001dff1d7210 */ /* 0x000fe20001ffe4ff */
[----:B------:R-:W-:Y:S06]  /*1860*/  @P2 BRA `(.L_x_39) ;  /* 0xffffffec00942947 */ /* 0x000fec000383ffff */
.L_x_7:
[----:B------:R-:W-:Y:S05]  /*1870*/  BSYNC.RECONVERGENT B3 ;  /* 0x0000000000037941 */ /* 0x000fea0003800200 */
.L_x_6:
[----:B------:R-:W1:Y:S01]  /*1880*/  LDCU UR4, c[0x0][0x3a8] ;  /* 0x00007500ff0477ac */ /* 0x000e620008000800 */
[----:B------:R-:W-:Y:S01]  /*1890*/  BSSY.RECONVERGENT B3, `(.L_x_40) ;  /* 0x000011d000037945 */ /* 0x000fe20003800200 */
[----:B-1----:R-:W-:-:S13]  /*18a0*/  ISETP.GE.AND P0, PT, R31, UR4, PT ;  /* 0x000000041f007c0c */ /* 0x002fda000bf06270 */
[----:B------:R-:W-:Y:S05]  /*18b0*/  @P0 BRA `(.L_x_41) ;  /* 0x0000001000680947 */ /* 0x000fea0003800000 */
[----:B------:R-:W-:Y:S01]  /*18c0*/  ISETP.NE.AND P0, PT, R32, R31, PT ;  /* 0x0000001f2000720c */ /* 0x000fe20003f05270 */
[----:B------:R-:W-:-:S12]  /*18d0*/  BSSY.RECONVERGENT B2, `(.L_x_42) ;  /* 0x0000117000027945 */ /* 0x000fd80003800200 */
[----:B------:R-:W-:Y:S05]  /*18e0*/  @!P0 BRA `(.L_x_43) ;  /* 0x0000001000548947 */ /* 0x000fea0003800000 */
[----:B------:R-:W1:Y:S01]  /*18f0*/  LDC.64 R42, c[0x0][0x380] ;  /* 0x0000e000ff2a7b82 */ /* 0x000e620000000a00 */
[----:B0-----:R-:W2:Y:S04]  /*1900*/  LDG.E R7, desc[UR12][R16.64+0x4] ;  /* 0x0000040c10077981 */ /* 0x001ea8000c1e1900 */
[----:B------:R-:W3:Y:S03]  /*1910*/  LDG.E R3, desc[UR12][R16.64] ;  /* 0x0000000c10037981 */ /* 0x000ee6000c1e1900 */
[----:B------:R-:W0:Y:S01]  /*1920*/  LDC.64 R4, c[0x0][0x3a0] ;  /* 0x0000e800ff047b82 */ /* 0x000e220000000a00 */
[----:B------:R-:W4:Y:S04]  /*1930*/  LDG.E R2, desc[UR12][R10.64] ;  /* 0x0000000c0a027981 */ /* 0x000f28000c1e1900 */
[----:B------:R-:W5:Y:S01]  /*1940*/  LDG.E R9, desc[UR12][R16.64+0x8] ;  /* 0x0000080c10097981 */ /* 0x000f62000c1e1900 */
[----:B-1----:R-:W-:-:S05]  /*1950*/  IMAD.WIDE.U32 R42, R31, 0xc, R42 ;  /* 0x0000000c1f2a7825 */ /* 0x002fca00078e002a */
[----:B------:R-:W2:Y:S01]  /*1960*/  LDG.E R12, desc[UR12][R42.64+0x4] ;  /* 0x0000040c2a0c7981 */ /* 0x000ea2000c1e1900 */
[----:B0-----:R-:W-:-:S03]  /*1970*/  IMAD.WIDE.U32 R4, R31, 0x4, R4 ;  /* 0x000000041f047825 */ /* 0x001fc600078e0004 */
[----:B------:R-:W3:Y:S04]  /*1980*/  LDG.E R14, desc[UR12][R42.64] ;  /* 0x0000000c2a0e7981 */ /* 0x000ee8000c1e1900 */
[----:B------:R-:W5:Y:S04]  /*1990*/  LDG.E R0, desc[UR12][R42.64+0x8] ;  /* 0x0000080c2a007981 */ /* 0x000f68000c1e1900 */
[----:B------:R-:W4:Y:S01]  /*19a0*/  LDG.E R5, desc[UR12][R4.64] ;  /* 0x0000000c04057981 */ /* 0x000f22000c1e1900 */
[----:B--2---:R-:W-:Y:S01]  /*19b0*/  FADD R12, R12, -R7 ;  /* 0x800000070c0c7221 */ /* 0x004fe20000000000 */
[----:B---3--:R-:W-:-:S03]  /*19c0*/  FADD R14, R14, -R3 ;  /* 0x800000030e0e7221 */ /* 0x008fc60000000000 */
[----:B------:R-:W-:Y:S01]  /*19d0*/  FMUL R3, R12, R12 ;  /* 0x0000000c0c037220 */ /* 0x000fe20000400000 */
[----:B-----5:R-:W-:-:S03]  /*19e0*/  FADD R0, R0, -R9 ;  /* 0x8000000900007221 */ /* 0x020fc60000000000 */
[----:B------:R-:W-:Y:S01]  /*19f0*/  FFMA R3, R14, R14, R3 ;  /* 0x0000000e0e037223 */ /* 0x000fe20000000003 */
[----:B----4-:R-:W-:-:S03]  /*1a00*/  FADD R2, R2, R5 ;  /* 0x0000000502027221 */ /* 0x010fc60000000000 */
[----:B------:R-:W-:Y:S01]  /*1a10*/  FFMA R4, R0, R0, R3 ;  /* 0x0000000000047223 */ /* 0x000fe20000000003 */
[----:B------:R-:W-:-:S05]  /*1a20*/  FMUL R6, R2, R2 ;  /* 0x0000000202067220 */ /* 0x000fca0000400000 */
[----:B------:R-:W-:-:S13]  /*1a30*/  FSETP.GEU.AND P0, PT, R4, R6, PT ;  /* 0x000000060400720b */ /* 0x000fda0003f0e000 */
[----:B------:R-:W-:Y:S05]  /*1a40*/  @P0 BRA `(.L_x_43) ;  /* 0x0000000c00fc0947 */ /* 0x000fea0003800000 */
[----:B------:R-:W-:Y:S01]  /*1a50*/  IADD3 R5, PT, PT, R4, -0xd000000, RZ ;  /* 0xf300000004057810 */ /* 0x000fe20007ffe0ff */
[----:B------:R0:W1:Y:S01]  /*1a60*/  MUFU.RSQ R3, R4 ;  /* 0x0000000400037308 */ /* 0x0000620000001400 */
[----:B------:R-:W-:Y:S02]  /*1a70*/  BSSY.RECONVERGENT B0, `(.L_x_44) ;  /* 0x000000b000007945 */ /* 0x000fe40003800200 */
[----:B------:R-:W-:-:S13]  /*1a80*/  ISETP.GT.U32.AND P0, PT, R5, 0x727fffff, PT ;  /* 0x727fffff0500780c */ /* 0x000fda0003f04070 */
[----:B0-----:R-:W-:Y:S05]  /*1a90*/  @!P0 BRA `(.L_x_45) ;  /* 0x0000000000108947 */ /* 0x001fea0003800000 */
[----:B------:R-:W-:-:S07]  /*1aa0*/  MOV R6, 0x1ac0 ;  /* 0x00001ac000067802 */ /* 0x000fce0000000f00 */
[----:B-1----:R-:W-:Y:S05]  /*1ab0*/  CALL.REL.NOINC `($__internal_1_$__cuda_sm20_sqrt_rn_f32_slowpath) ;  /* 0x0000002400747944 */ /* 0x002fea0003c00000 */
[----:B------:R-:W-:Y:S01]  /*1ac0*/  MOV R15, R33 ;  /* 0x00000021000f7202 */ /* 0x000fe20000000f00 */
[----:B------:R-:W-:Y:S06]  /*1ad0*/  BRA `(.L_x_46) ;  /* 0x0000000000107947 */ /* 0x000fec0003800000 */
.L_x_45:
[----:B-1----:R-:W-:Y:S01]  /*1ae0*/  FMUL.FTZ R15, R4, R3 ;  /* 0x00000003040f7220 */ /* 0x002fe20000410000 */
[----:B------:R-:W-:-:S03]  /*1af0*/  FMUL.FTZ R3, R3, 0.5 ;  /* 0x3f00000003037820 */ /* 0x000fc60000410000 */
[----:B------:R-:W-:-:S04]  /*1b00*/  FFMA R4, -R15, R15, R4 ;  /* 0x0000000f0f047223 */ /* 0x000fc80000000104 */
[----:B------:R-:W-:-:S07]  /*1b10*/  FFMA R15, R4, R3, R15 ;  /* 0x00000003040f7223 */ /* 0x000fce000000000f */
.L_x_46:
[----:B------:R-:W-:Y:S05]  /*1b20*/  BSYNC.RECONVERGENT B0 ;  /* 0x0000000000007941 */ /* 0x000fea0003800200 */
.L_x_44:
        /* <DEDUP_REMOVED lines=14> */
.L_x_48:
[----:B------:R-:W-:Y:S05]  /*1c10*/  BSYNC.RECONVERGENT B4 ;  /* 0x0000000000047941 */ /* 0x000fea0003800200 */
.L_x_47:
        /* <DEDUP_REMOVED lines=14> */
.L_x_50:
[----:B------:R-:W-:Y:S05]  /*1d00*/  BSYNC.RECONVERGENT B4 ;  /* 0x0000000000047941 */ /* 0x000fea0003800200 */
.L_x_49:
        /* <DEDUP_REMOVED lines=14> */
.L_x_52:
[----:B------:R-:W-:Y:S05]  /*1df0*/  BSYNC.RECONVERGENT B4 ;  /* 0x0000000000047941 */ /* 0x000fea0003800200 */
.L_x_51:
[----:B------:R-:W0:Y:S01]  /*1e00*/  LDC.64 R36, c[0x0][0x388] ;  /* 0x0000e200ff247b82 */ /* 0x000e220000000a00 */
[----:B------:R-:W2:Y:S04]  /*1e10*/  LDG.E R13, desc[UR12][R18.64+0x4] ;  /* 0x0000040c120d7981 */ /* 0x000ea8000c1e1900 */
[----:B------:R-:W3:Y:S04]  /*1e20*/  LDG.E R14, desc[UR12][R18.64] ;  /* 0x0000000c120e7981 */ /* 0x000ee8000c1e1900 */
[----:B------:R-:W4:Y:S01]  /*1e30*/  LDG.E R12, desc[UR12][R18.64+0x8] ;  /* 0x0000080c120c7981 */ /* 0x000f22000c1e1900 */
[----:B0-----:R-:W-:-:S05]  /*1e40*/  IMAD.WIDE.U32 R36, R31, 0xc, R36 ;  /* 0x0000000c1f247825 */ /* 0x001fca00078e0024 */
[----:B------:R-:W2:Y:S04]  /*1e50*/  LDG.E R0, desc[UR12][R36.64+0x4] ;  /* 0x0000040c24007981 */ /* 0x000ea8000c1e1900 */
[----:B------:R-:W3:Y:S04]  /*1e60*/  LDG.E R3, desc[UR12][R36.64] ;  /* 0x0000000c24037981 */ /* 0x000ee8000c1e1900 */
[----:B------:R-:W4:Y:S01]  /*1e70*/  LDG.E R7, desc[UR12][R36.64+0x8] ;  /* 0x0000080c24077981 */ /* 0x000f22000c1e1900 */
[----:B--2---:R-:W-:Y:S01]  /*1e80*/  FADD R5, R13, -R0 ;  /* 0x800000000d057221 */ /* 0x004fe20000000000 */
[----:B---3--:R-:W-:-:S03]  /*1e90*/  FADD R3, R14, -R3 ;  /* 0x800000030e037221 */ /* 0x008fc60000000000 */
[----:B------:R-:W-:Y:S01]  /*1ea0*/  FMUL R0, R5, R24 ;  /* 0x0000001805007220 */ /* 0x000fe20000400000 */
[----:B----4-:R-:W-:-:S03]  /*1eb0*/  FADD R7, R12, -R7 ;  /* 0x800000070c077221 */ /* 0x010fc60000000000 */
[----:B------:R-:W-:-:S04]  /*1ec0*/  FFMA R0, R3, R26, R0 ;  /* 0x0000001a03007223 */ /* 0x000fc80000000000 */
[----:B------:R-:W-:-:S05]  /*1ed0*/  FFMA R7, R7, R22, R0 ;  /* 0x0000001607077223 */ /* 0x000fca0000000000 */
[----:B------:R-:W-:-:S13]  /*1ee0*/  FSETP.GT.AND P0, PT, R7, RZ, PT ;  /* 0x000000ff0700720b */ /* 0x000fda0003f04000 */
[----:B------:R-:W-:Y:S05]  /*1ef0*/  @P0 BRA `(.L_x_43) ;  /* 0x0000000800d00947 */ /* 0x000fea0003800000 */
[----:B------:R-:W2:Y:S01]  /*1f00*/  LDG.E R9, desc[UR12][R20.64] ;  /* 0x0000000c14097981 */ /* 0x000ea2000c1e1900 */
[----:B------:R-:W0:Y:S01]  /*1f10*/  LDC R3, c[0x0][0x3b0] ;  /* 0x0000ec00ff037b82 */ /* 0x000e220000000800 */
[----:B------:R-:W-:Y:S01]  /*1f20*/  BSSY.RECONVERGENT B0, `(.L_x_53) ;  /* 0x0000010000007945 */ /* 0x000fe20003800200 */
[----:B--2---:R-:W-:-:S04]  /*1f30*/  IADD3 R0, PT, PT, R9, 0x1800000, RZ ;  /* 0x0180000009007810 */ /* 0x004fc80007ffe0ff */
[----:B------:R-:W-:-:S04]  /*1f40*/  LOP3.LUT R0, R0, 0x7f800000, RZ, 0xc0, !PT ;  /* 0x7f80000000007812 */ /* 0x000fc800078ec0ff */
[----:B------:R-:W-:Y:S01]  /*1f50*/  ISETP.GT.U32.AND P0, PT, R0, 0x1ffffff, PT ;  /* 0x01ffffff0000780c */ /* 0x000fe20003f04070 */
[----:B0-----:R-:W-:-:S04]  /*1f60*/  FADD R0, R3, 1 ;  /* 0x3f80000003007421 */ /* 0x001fc80000000000 */
[----:B------:R-:W-:-:S08]  /*1f70*/  FMUL R23, R0, -R7 ;  /* 0x8000000700177220 */ /* 0x000fd00000400000 */
[----:B------:R-:W-:Y:S05]  /*1f80*/  @P0 BRA `(.L_x_54) ;  /* 0x0000000000140947 */ /* 0x000fea0003800000 */
[----:B------:R-:W-:Y:S02]  /*1f90*/  MOV R7, R9 ;  /* 0x0000000900077202 */ /* 0x000fe40000000f00 */
[----:B------:R-:W-:-:S07]  /*1fa0*/  MOV R6, 0x1fc0 ;  /* 0x00001fc000067802 */ /* 0x000fce0000000f00 */
[----:B------:R-:W-:Y:S05]  /*1fb0*/  CALL.REL.NOINC `($__internal_0_$__cuda_sm20_rcp_rn_f32_slowpath) ;  /* 0x0000001c00647944 */ /* 0x000fea0003c00000 */
[----:B------:R-:W-:Y:S01]  /*1fc0*/  MOV R3, R4 ;  /* 0x0000000400037202 */ /* 0x000fe20000000f00 */
[----:B------:R-:W-:Y:S06]  /*1fd0*/  BRA `(.L_x_55) ;  /* 0x0000000000107947 */ /* 0x000fec0003800000 */
.L_x_54:
[----:B------:R-:W0:Y:S02]  /*1fe0*/  MUFU.RCP R0, R9 ;  /* 0x0000000900007308 */ /* 0x000e240000001000 */
[----:B0-----:R-:W-:-:S04]  /*1ff0*/  FFMA R3, R9, R0, -1 ;  /* 0xbf80000009037423 */ /* 0x001fc80000000000 */
[----:B------:R-:W-:-:S04]  /*2000*/  FADD.FTZ R3, -R3, -RZ ;  /* 0x800000ff03037221 */ /* 0x000fc80000010100 */
[----:B------:R-:W-:-:S07]  /*2010*/  FFMA R3, R0, R3, R0 ;  /* 0x0000000300037223 */ /* 0x000fce0000000000 */
.L_x_55:
[----:B------:R-:W-:Y:S05]  /*2020*/  BSYNC.RECONVERGENT B0 ;  /* 0x0000000000007941 */ /* 0x000fea0003800200 */
.L_x_53:
[----:B------:R-:W0:Y:S02]  /*2030*/  LDC.64 R28, c[0x0][0x398] ;  /* 0x0000e600ff1c7b82 */ /* 0x000e240000000a00 */
[----:B0-----:R-:W-:-:S05]  /*2040*/  IMAD.WIDE.U32 R28, R31, 0x4, R28 ;  /* 0x000000041f1c7825 */ /* 0x001fca00078e001c */
        /* <DEDUP_REMOVED lines=9> */
.L_x_57:
[----:B------:R-:W0:Y:S02]  /*20e0*/  MUFU.RCP R4, R7 ;  /* 0x0000000700047308 */ /* 0x000e240000001000 */
[----:B0-----:R-:W-:-:S04]  /*20f0*/  FFMA R0, R7, R4, -1 ;  /* 0xbf80000007007423 */ /* 0x001fc80000000004 */
[----:B------:R-:W-:-:S04]  /*2100*/  FADD.FTZ R5, -R0, -RZ ;  /* 0x800000ff00057221 */ /* 0x000fc80000010100 */
[----:B------:R-:W-:-:S07]  /*2110*/  FFMA R4, R4, R5, R4 ;  /* 0x0000000504047223 */ /* 0x000fce0000000004 */
.L_x_58:
[----:B------:R-:W-:Y:S05]  /*2120*/  BSYNC.RECONVERGENT B0 ;  /* 0x0000000000007941 */ /* 0x000fea0003800200 */
.L_x_56:
        /* <DEDUP_REMOVED lines=15> */
.L_x_60:
[----:B------:R-:W-:Y:S05]  /*2220*/  BSYNC.RECONVERGENT B4 ;  /* 0x0000000000047941 */ /* 0x000fea0003800200 */
.L_x_59:
        /* <DEDUP_REMOVED lines=14> */
.L_x_62:
[----:B------:R-:W-:Y:S05]  /*2310*/  BSYNC.RECONVERGENT B4 ;  /* 0x0000000000047941 */ /* 0x000fea0003800200 */
.L_x_61:
        /* <DEDUP_REMOVED lines=17> */
.L_x_64:
[----:B------:R-:W-:Y:S05]  /*2430*/  BSYNC.RECONVERGENT B4 ;  /* 0x0000000000047941 */ /* 0x000fea0003800200 */
.L_x_63:
        /* <DEDUP_REMOVED lines=17> */
.L_x_66:
[----:B------:R-:W-:Y:S05]  /*2550*/  BSYNC.RECONVERGENT B4 ;  /* 0x0000000000047941 */ /* 0x000fea0003800200 */
.L_x_65:
        /* <DEDUP_REMOVED lines=16> */
.L_x_68:
[----:B------:R-:W-:Y:S05]  /*2660*/  BSYNC.RECONVERGENT B4 ;  /* 0x0000000000047941 */ /* 0x000fea0003800200 */
.L_x_67:
        /* <DEDUP_REMOVED lines=17> */
.L_x_70:
[----:B------:R-:W-:Y:S05]  /*2780*/  BSYNC.RECONVERGENT B4 ;  /* 0x0000000000047941 */ /* 0x000fea0003800200 */
.L_x_69:
        /* <DEDUP_REMOVED lines=17> */
.L_x_72:
[----:B------:R-:W-:Y:S05]  /*28a0*/  BSYNC.RECONVERGENT B4 ;  /* 0x0000000000047941 */ /* 0x000fea0003800200 */
.L_x_71:
        /* <DEDUP_REMOVED lines=16> */
[----:B0-----:R-:W2:Y:S04]  /*29b0*/  LDG.E R3, desc[UR12][R42.64] ;  /* 0x0000000c2a037981 */ /* 0x001ea8000c1e1900 */
[----:B------:R-:W3:Y:S04]  /*29c0*/  LDG.E R0, desc[UR12][R42.64+0x4] ;  /* 0x0000040c2a007981 */ /* 0x000ee8000c1e1900 */
[----:B------:R-:W4:Y:S01]  /*29d0*/  LDG.E R4, desc[UR12][R42.64+0x8] ;  /* 0x0000080c2a047981 */ /* 0x000f22000c1e1900 */
[C---:B--2---:R-:W-:Y:S01]  /*29e0*/  FFMA R3, -R2.reuse, R5, R3 ;  /* 0x0000000502037223 */ /* 0x044fe20000000103 */
[----:B---3--:R-:W-:-:S04]  /*29f0*/  FFMA R9, -R2, R9, R0 ;  /* 0x0000000902097223 */ /* 0x008fc80000000100 */
[----:B------:R1:W-:Y:S01]  /*2a00*/  STG.E desc[UR12][R42.64], R3 ;  /* 0x000000032a007986 */ /* 0x0003e2000c10190c */
[----:B----4-:R-:W-:-:S03]  /*2a10*/  FFMA R15, -R2, R15, R4 ;  /* 0x0000000f020f7223 */ /* 0x010fc60000000104 */
[----:B------:R1:W-:Y:S04]  /*2a20*/  STG.E desc[UR12][R42.64+0x4], R9 ;  /* 0x000004092a007986 */ /* 0x0003e8000c10190c */
[----:B------:R1:W-:Y:S02]  /*2a30*/  STG.E desc[UR12][R42.64+0x8], R15 ;  /* 0x0000080f2a007986 */ /* 0x0003e4000c10190c */
.L_x_43:
[----:B------:R-:W-:Y:S05]  /*2a40*/  BSYNC.RECONVERGENT B2 ;  /* 0x0000000000027941 */ /* 0x000fea0003800200 */
.L_x_42:
[----:B------:R-:W-:-:S07]  /*2a50*/  IADD3 R31, PT, PT, R31, 0x1, RZ ;  /* 0x000000011f1f7810 */ /* 0x000fce0007ffe0ff */
.L_x_41:
[----:B------:R-:W-:Y:S05]  /*2a60*/  BSYNC.RECONVERGENT B3 ;  /* 0x0000000000037941 */ /* 0x000fea0003800200 */
.L_x_40:
[----:B------:R-:W2:Y:S02]  /*2a70*/  LDCU UR4, c[0x0][0x3a8] ;  /* 0x00007500ff0477ac */ /* 0x000ea40008000800 */
[----:B--2---:R-:W-:-:S13]  /*2a80*/  ISETP.GE.AND P0, PT, R31, UR4, PT ;  /* 0x000000041f007c0c */ /* 0x004fda000bf06270 */
[----:B------:R-:W-:Y:S05]  /*2a90*/  @P0 EXIT ;  /* 0x000000000000094d */ /* 0x000fea0003800000 */
[----:B01----:R-:W0:Y:S08]  /*2aa0*/  LDC.64 R2, c[0x0][0x380] ;  /* 0x0000e000ff027b82 */ /* 0x003e300000000a00 */
[----:B------:R-:W1:Y:S08]  /*2ab0*/  LDC.64 R6, c[0x0][0x388] ;  /* 0x0000e200ff067b82 */ /* 0x000e700000000a00 */
[----:B------:R-:W2:Y:S08]  /*2ac0*/  LDC.64 R4, c[0x0][0x3a0] ;  /* 0x0000e800ff047b82 */ /* 0x000eb00000000a00 */
[----:B------:R-:W3:Y:S01]  /*2ad0*/  LDC.64 R44, c[0x0][0x398] ;  /* 0x0000e600ff2c7b82 */ /* 0x000ee20000000a00 */
[----:B0-----:R-:W-:-:S03]  /*2ae0*/  IMAD.WIDE.U32 R2, R31, 0xc, R2 ;  /* 0x0000000c1f027825 */ /* 0x001fc600078e0002 */
[----:B------:R-:W-:-:S04]  /*2af0*/  IADD3 R42, P0, PT, R2, 0x4, RZ ;  /* 0x00000004022a7810 */ /* 0x000fc80007f1e0ff */
[----:B------:R-:W0:Y:S01]  /*2b00*/  LDC R9, c[0x0][0x3b0] ;  /* 0x0000ec00ff097b82 */ /* 0x000e220000000800 */
[C---:B-1----:R-:W-:Y:S01]  /*2b10*/  IMAD.WIDE.U32 R6, R31.reuse, 0xc, R6 ;  /* 0x0000000c1f067825 */ /* 0x042fe200078e0006 */
[----:B------:R-:W-:Y:S02]  /*2b20*/  IADD3.X R43, PT, PT, RZ, R3, RZ, P0, !PT ;  /* 0x00000003ff2b7210 */ /* 0x000fe400007fe4ff */
[----:B------:R-:W-:Y:S01]  /*2b30*/  IADD3 R36, P1, PT, R6, 0x8, RZ ;  /* 0x0000000806247810 */ /* 0x000fe20007f3e0ff */
[----:B--2---:R-:W-:-:S03]  /*2b40*/  IMAD.WIDE.U32 R4, R31, 0x4, R4 ;  /* 0x000000041f047825 */ /* 0x004fc600078e0004 */
[----:B------:R-:W-:Y:S02]  /*2b50*/  IADD3.X R37, PT, PT, RZ, R7, RZ, P1, !PT ;  /* 0x00000007ff257210 */ /* 0x000fe40000ffe4ff */
[----:B------:R-:W-:Y:S02]  /*2b60*/  MOV R2, R4 ;  /* 0x0000000400027202 */ /* 0x000fe40000000f00 */
[----:B------:R-:W-:Y:S01]  /*2b70*/  MOV R3, R5 ;  /* 0x0000000500037202 */ /* 0x000fe20000000f00 */
[C---:B---3--:R-:W-:Y:S01]  /*2b80*/  IMAD.WIDE.U32 R44, R31.reuse, 0x4, R44 ;  /* 0x000000041f2c7825 */ /* 0x048fe200078e002c */
[----:B------:R-:W-:-:S03]  /*2b90*/  IADD3 R31, PT, PT, R31, -UR4, RZ ;  /* 0x800000041f1f7c10 */ /* 0x000fc6000fffe0ff */
[----:B0-----:R-:W-:-:S07]  /*2ba0*/  FADD R9, R9, 1 ;  /* 0x3f80000009097421 */ /* 0x001fce0000000000 */
.L_x_104:
[----:B------:R-:W2:Y:S04]  /*2bb0*/  LDG.E R7, desc[UR12][R16.64+0x4] ;  /* 0x0000040c10077981 */ /* 0x000ea8000c1e1900 */
[----:B------:R-:W2:Y:S04]  /*2bc0*/  LDG.E R14, desc[UR12][R42.64] ;  /* 0x0000000c2a0e7981 */ /* 0x000ea8000c1e1900 */
        /* <DEDUP_REMOVED lines=29> */
.L_x_76:
[----:B-1----:R-:W-:Y:S01]  /*2da0*/  FMUL.FTZ R25, R6, R5 ;  /* 0x0000000506197220 */ /* 0x002fe20000410000 */
[----:B------:R-:W-:-:S03]  /*2db0*/  FMUL.FTZ R5, R5, 0.5 ;  /* 0x3f00000005057820 */ /* 0x000fc60000410000 */
[----:B------:R-:W-:-:S04]  /*2dc0*/  FFMA R4, -R25, R25, R6 ;  /* 0x0000001919047223 */ /* 0x000fc80000000106 */
[----:B------:R-:W-:-:S07]  /*2dd0*/  FFMA R25, R4, R5, R25 ;  /* 0x0000000504197223 */ /* 0x000fce0000000019 */
.L_x_77:
[----:B------:R-:W-:Y:S05]  /*2de0*/  BSYNC.RECONVERGENT B0 ;  /* 0x0000000000007941 */ /* 0x000fea0003800200 */
.L_x_75:
        /* <DEDUP_REMOVED lines=14> */
.L_x_79:
[----:B------:R-:W-:Y:S05]  /*2ed0*/  BSYNC.RECONVERGENT B3 ;  /* 0x0000000000037941 */ /* 0x000fea0003800200 */
.L_x_78:
        /* <DEDUP_REMOVED lines=14> */
.L_x_81:
[----:B------:R-:W-:Y:S05]  /*2fc0*/  BSYNC.RECONVERGENT B3 ;  /* 0x0000000000037941 */ /* 0x000fea0003800200 */
.L_x_80:
        /* <DEDUP_REMOVED lines=14> */
.L_x_83:
[----:B------:R-:W-:Y:S05]  /*30b0*/  BSYNC.RECONVERGENT B3 ;  /* 0x0000000000037941 */ /* 0x000fea0003800200 */
.L_x_82:
[----:B------:R-:W2:Y:S04]  /*30c0*/  LDG.E R22, desc[UR12][R18.64+0x4] ;  /* 0x0000040c12167981 */ /* 0x000ea8000c1e1900 */
[----:B------:R-:W2:Y:S04]  /*30d0*/  LDG.E R5, desc[UR12][R36.64+-0x4] ;  /* 0xfffffc0c24057981 */ /* 0x000ea8000c1e1900 */
[----:B------:R-:W3:Y:S04]  /*30e0*/  LDG.E R23, desc[UR12][R18.64] ;  /* 0x0000000c12177981 */ /* 0x000ee8000c1e1900 */
[----:B------:R-:W3:Y:S04]  /*30f0*/  LDG.E R0, desc[UR12][R36.64+-0x8] ;  /* 0xfffff80c24007981 */ /* 0x000ee8000c1e1900 */
[----:B------:R-:W4:Y:S04]  /*3100*/  LDG.E R14, desc[UR12][R18.64+0x8] ;  /* 0x0000080c120e7981 */ /* 0x000f28000c1e1900 */
[----:B------:R-:W4:Y:S01]  /*3110*/  LDG.E R13, desc[UR12][R36.64] ;  /* 0x0000000c240d7981 */ /* 0x000f22000c1e1900 */
[----:B--2---:R-:W-:Y:S01]  /*3120*/  FADD R7, R22, -R5 ;  /* 0x8000000516077221 */ /* 0x004fe20000000000 */
[----:B---3--:R-:W-:-:S03]  /*3130*/  FADD R5, R23, -R0 ;  /* 0x8000000017057221 */ /* 0x008fc60000000000 */
[----:B------:R-:W-:-:S04]  /*3140*/  FMUL R0, R7, R26 ;  /* 0x0000001a07007220 */ /* 0x000fc80000400000 */
        /* <DEDUP_REMOVED lines=17> */
.L_x_85:
[----:B------:R-:W0:Y:S02]  /*3260*/  MUFU.RCP R0, R15 ;  /* 0x0000000f00007308 */ /* 0x000e240000001000 */
[----:B0-----:R-:W-:-:S04]  /*3270*/  FFMA R4, R15, R0, -1 ;  /* 0xbf8000000f047423 */ /* 0x001fc80000000000 */
[----:B------:R-:W-:-:S04]  /*3280*/  FADD.FTZ R13, -R4, -RZ ;  /* 0x800000ff040d7221 */ /* 0x000fc80000010100 */
[----:B------:R-:W-:-:S07]  /*3290*/  FFMA R13, R0, R13, R0 ;  /* 0x0000000d000d7223 */ /* 0x000fce0000000000 */
.L_x_86:
[----:B------:R-:W-:Y:S05]  /*32a0*/  BSYNC.RECONVERGENT B0 ;  /* 0x0000000000007941 */ /* 0x000fea0003800200 */
.L_x_84:
        /* <DEDUP_REMOVED lines=9> */
.L_x_88:
[----:B------:R-:W0:Y:S02]  /*3340*/  MUFU.RCP R4, R7 ;  /* 0x0000000700047308 */ /* 0x000e240000001000 */
[----:B0-----:R-:W-:-:S04]  /*3350*/  FFMA R0, R7, R4, -1 ;  /* 0xbf80000007007423 */ /* 0x001fc80000000004 */
[----:B------:R-:W-:-:S04]  /*3360*/  FADD.FTZ R5, -R0, -RZ ;  /* 0x800000ff00057221 */ /* 0x000fc80000010100 */
[----:B------:R-:W-:-:S07]  /*3370*/  FFMA R4, R4, R5, R4 ;  /* 0x0000000504047223 */ /* 0x000fce0000000004 */
.L_x_89:
[----:B------:R-:W-:Y:S05]  /*3380*/  BSYNC.RECONVERGENT B0 ;  /* 0x0000000000007941 */ /* 0x000fea0003800200 */
.L_x_87:
        /* <DEDUP_REMOVED lines=15> */
.L_x_91:
[----:B------:R-:W-:Y:S05]  /*3480*/  BSYNC.RECONVERGENT B3 ;  /* 0x0000000000037941 */ /* 0x000fea0003800200 */
.L_x_90:
        /* <DEDUP_REMOVED lines=14> */
.L_x_93:
[----:B------:R-:W-:Y:S05]  /*3570*/  BSYNC.RECONVERGENT B3 ;  /* 0x0000000000037941 */ /* 0x000fea0003800200 */
.L_x_92:
        /* <DEDUP_REMOVED lines=17> */
.L_x_95:
[----:B------:R-:W-:Y:S05]  /*3690*/  BSYNC.RECONVERGENT B3 ;  /* 0x0000000000037941 */ /* 0x000fea0003800200 */
.L_x_94:
        /* <DEDUP_REMOVED lines=17> */
.L_x_97:
[----:B------:R-:W-:Y:S05]  /*37b0*/  BSYNC.RECONVERGENT B3 ;  /* 0x0000000000037941 */ /* 0x000fea0003800200 */
.L_x_96:
        /* <DEDUP_REMOVED lines=16> */
.L_x_99:
[----:B------:R-:W-:Y:S05]  /*38c0*/  BSYNC.RECONVERGENT B3 ;  /* 0x0000000000037941 */ /* 0x000fea0003800200 */
.L_x_98:
        /* <DEDUP_REMOVED lines=17> */
.L_x_101:
[----:B------:R-:W-:Y:S05]  /*39e0*/  BSYNC.RECONVERGENT B3 ;  /* 0x0000000000037941 */ /* 0x000fea0003800200 */
.L_x_100:
        /* <DEDUP_REMOVED lines=17> */
.L_x_103:
[----:B------:R-:W-:Y:S05]  /*3b00*/  BSYNC.RECONVERGENT B3 ;  /* 0x0000000000037941 */ /* 0x000fea0003800200 */
.L_x_102:
        /* <DEDUP_REMOVED lines=25> */
.L_x_74:
[----:B------:R-:W-:Y:S05]  /*3ca0*/  BSYNC.RECONVERGENT B2 ;  /* 0x0000000000027941 */ /* 0x000fea0003800200 */
.L_x_73:
        /* <DEDUP_REMOVED lines=9> */
[----:B------:R-:W-:Y:S05]  /*3d40*/  EXIT ;  /* 0x000000000000794d */ /* 0x000fea0003800000 */
        .weak           $__internal_0_$__cuda_sm20_rcp_rn_f32_slowpath
        .type           $__internal_0_$__cuda_sm20_rcp_rn_f32_slowpath,@function
        .size           $__internal_0_$__cuda_sm20_rcp_rn_f32_slowpath,($__internal_1_$__cuda_sm20_sqrt_rn_f32_slowpath - $__internal_0_$__cuda_sm20_rcp_rn_f32_slowpath)
$__internal_0_$__cuda_sm20_rcp_rn_f32_slowpath:
[----:B------:R-:W-:Y:S01]  /*3d50*/  SHF.L.U32 R4, R7, 0x1, RZ ;  /* 0x0000000107047819 */ /* 0x000fe200000006ff */
[----:B------:R-:W-:Y:S03]  /*3d60*/  BSSY.RECONVERGENT B1, `(.L_x_105) ;  /* 0x0000030000017945 */ /* 0x000fe60003800200 */
[----:B------:R-:W-:-:S04]  /*3d70*/  SHF.R.U32.HI R4, RZ, 0x18, R4 ;  /* 0x00000018ff047819 */ /* 0x000fc80000011604 */
[----:B------:R-:W-:-:S13]  /*3d80*/  ISETP.NE.U32.AND P0, PT, R4, RZ, PT ;  /* 0x000000ff0400720c */ /* 0x000fda0003f05070 */
[----:B------:R-:W-:Y:S05]  /*3d90*/  @P0 BRA `(.L_x_106) ;  /* 0x0000000000280947 */ /* 0x000fea0003800000 */
[----:B------:R-:W-:-:S04]  /*3da0*/  SHF.L.U32 R0, R7, 0x1, RZ ;  /* 0x0000000107007819 */ /* 0x000fc800000006ff */
[----:B------:R-:W-:-:S13]  /*3db0*/  ISETP.NE.AND P0, PT, R0, RZ, PT ;  /* 0x000000ff0000720c */ /* 0x000fda0003f05270 */
[----:B------:R-:W-:Y:S01]  /*3dc0*/  @P0 FFMA R5, R7, 1.84467440737095516160e+19, RZ ;  /* 0x5f80000007050823 */ /* 0x000fe200000000ff */
[----:B------:R-:W-:Y:S08]  /*3dd0*/  @!P0 MUFU.RCP R4, R7 ;  /* 0x0000000700048308 */ /* 0x000ff00000001000 */
[----:B------:R-:W0:Y:S02]  /*3de0*/  @P0 MUFU.RCP R0, R5 ;  /* 0x0000000500000308 */ /* 0x000e240000001000 */
[----:B0-----:R-:W-:-:S04]  /*3df0*/  @P0 FFMA R33, R5, R0, -1 ;  /* 0xbf80000005210423 */ /* 0x001fc80000000000 */
[----:B------:R-:W-:-:S04]  /*3e00*/  @P0 FADD.FTZ R33, -R33, -RZ ;  /* 0x800000ff21210221 */ /* 0x000fc80000010100 */
[----:B------:R-:W-:-:S04]  /*3e10*/  @P0 FFMA R33, R0, R33, R0 ;  /* 0x0000002100210223 */ /* 0x000fc80000000000 */
[----:B------:R-:W-:Y:S01]  /*3e20*/  @P0 FFMA R4, R33, 1.84467440737095516160e+19, RZ ;  /* 0x5f80000021040823 */ /* 0x000fe200000000ff */
[----:B------:R-:W-:Y:S06]  /*3e30*/  BRA `(.L_x_107) ;  /* 0x0000000000887947 */ /* 0x000fec0003800000 */
.L_x_106:
[----:B------:R-:W-:-:S04]  /*3e40*/  IADD3 R0, PT, PT, R4, -0xfd, RZ ;  /* 0xffffff0304007810 */ /* 0x000fc80007ffe0ff */
[----:B------:R-:W-:-:S13]  /*3e50*/  ISETP.GT.U32.AND P0, PT, R0, 0x1, PT ;  /* 0x000000010000780c */ /* 0x000fda0003f04070 */
[----:B------:R-:W-:Y:S05]  /*3e60*/  @P0 BRA `(.L_x_108) ;  /* 0x0000000000780947 */ /* 0x000fea0003800000 */
[----:B------:R-:W-:Y:S01]  /*3e70*/  LOP3.LUT R34, R7, 0x7fffff, RZ, 0xc0, !PT ;  /* 0x007fffff07227812 */ /* 0x000fe200078ec0ff */
[----:B------:R-:W-:Y:S01]  /*3e80*/  HFMA2 R5, -RZ, RZ, 0, 1.78813934326171875e-07 ;  /* 0x00000003ff057431 */ /* 0x000fe200000001ff */
[----:B------:R-:W-:Y:S02]  /*3e90*/  IADD3 R4, PT, PT, R4, -0xfc, RZ ;  /* 0xffffff0404047810 */ /* 0x000fe40007ffe0ff */
[----:B------:R-:W-:-:S04]  /*3ea0*/  LOP3.LUT R34, R34, 0x3f800000, RZ, 0xfc, !PT ;  /* 0x3f80000022227812 */ /* 0x000fc800078efcff */
[----:B------:R-:W0:Y:S01]  /*3eb0*/  MUFU.RCP R33, R34 ;  /* 0x0000002200217308 */ /* 0x000e220000001000 */
[----:B------:R-:W-:Y:S01]  /*3ec0*/  SHF.L.U32 R5, R5, R0, RZ ;  /* 0x0000000005057219 */ /* 0x000fe200000006ff */
[----:B0-----:R-:W-:-:S04]  /*3ed0*/  FFMA R8, R34, R33, -1 ;  /* 0xbf80000022087423 */ /* 0x001fc80000000021 */
[----:B------:R-:W-:-:S04]  /*3ee0*/  FADD.FTZ R8, -R8, -RZ ;  /* 0x800000ff08087221 */ /* 0x000fc80000010100 */
[CCC-:B------:R-:W-:Y:S01]  /*3ef0*/  FFMA.RM R35, R33.reuse, R8.reuse, R33.reuse ;  /* 0x0000000821237223 */ /* 0x1c0fe20000004021 */
[----:B------:R-:W-:-:S04]  /*3f00*/  FFMA.RP R8, R33, R8, R33 ;  /* 0x0000000821087223 */ /* 0x000fc80000008021 */
[C---:B------:R-:W-:Y:S02]  /*3f10*/  LOP3.LUT R33, R35.reuse, 0x7fffff, RZ, 0xc0, !PT ;  /* 0x007fffff23217812 */ /* 0x040fe400078ec0ff */
[----:B------:R-:W-:Y:S02]  /*3f20*/  FSETP.NEU.FTZ.AND P0, PT, R35, R8, PT ;  /* 0x000000082300720b */ /* 0x000fe40003f1d000 */
[----:B------:R-:W-:Y:S02]  /*3f30*/  LOP3.LUT R33, R33, 0x800000, RZ, 0xfc, !PT ;  /* 0x0080000021217812 */ /* 0x000fe400078efcff */
[----:B------:R-:W-:Y:S02]  /*3f40*/  SEL R8, RZ, 0xffffffff, !P0 ;  /* 0xffffffffff087807 */ /* 0x000fe40004000000 */
[----:B------:R-:W-:Y:S02]  /*3f50*/  LOP3.LUT R5, R5, R33, RZ, 0xc0, !PT ;  /* 0x0000002105057212 */ /* 0x000fe400078ec0ff */
[----:B------:R-:W-:-:S02]  /*3f60*/  IADD3 R8, PT, PT, -R8, RZ, RZ ;  /* 0x000000ff08087210 */ /* 0x000fc40007ffe1ff */
[-C--:B------:R-:W-:Y:S02]  /*3f70*/  SHF.R.U32.HI R5, RZ, R0.reuse, R5 ;  /* 0x00000000ff057219 */ /* 0x080fe40000011605 */
[--C-:B------:R-:W-:Y:S02]  /*3f80*/  LOP3.LUT P1, RZ, R8, R0, R33.reuse, 0xf8, !PT ;  /* 0x0000000008ff7212 */ /* 0x100fe4000782f821 */
[C---:B------:R-:W-:Y:S02]  /*3f90*/  LOP3.LUT P0, RZ, R5.reuse, 0x1, RZ, 0xc0, !PT ;  /* 0x0000000105ff7812 */ /* 0x040fe4000780c0ff */
[----:B------:R-:W-:Y:S02]  /*3fa0*/  LOP3.LUT P3, RZ, R5, 0x2, RZ, 0xc0, !PT ;  /* 0x0000000205ff7812 */ /* 0x000fe4000786c0ff */
[----:B------:R-:W-:Y:S02]  /*3fb0*/  SHF.R.U32.HI R4, RZ, R4, R33 ;  /* 0x00000004ff047219 */ /* 0x000fe40000011621 */
[----:B------:R-:W-:-:S02]  /*3fc0*/  PLOP3.LUT P0, PT, P0, P1, P3, 0xe0, 0x0 ;  /* 0x000000000000781c */ /* 0x000fc40000703c30 */
[----:B------:R-:W-:Y:S02]  /*3fd0*/  LOP3.LUT P1, RZ, R7, 0x7fffff, RZ, 0xc0, !PT ;  /* 0x007fffff07ff7812 */ /* 0x000fe4000782c0ff */
[----:B------:R-:W-:-:S04]  /*3fe0*/  SEL R0, RZ, 0x1, !P0 ;  /* 0x00000001ff007807 */ /* 0x000fc80004000000 */
[----:B------:R-:W-:-:S04]  /*3ff0*/  IADD3 R0, PT, PT, -R0, RZ, RZ ;  /* 0x000000ff00007210 */ /* 0x000fc80007ffe1ff */
[----:B------:R-:W-:-:S13]  /*4000*/  ISETP.GE.AND P0, PT, R0, RZ, PT ;  /* 0x000000ff0000720c */ /* 0x000fda0003f06270 */
[----:B------:R-:W-:-:S04]  /*4010*/  @!P0 IADD3 R4, PT, PT, R4, 0x1, RZ ;  /* 0x0000000104048810 */ /* 0x000fc80007ffe0ff */
[----:B------:R-:W-:-:S04]  /*4020*/  @!P1 SHF.L.U32 R4, R4, 0x1, RZ ;  /* 0x0000000104049819 */ /* 0x000fc800000006ff */
[----:B------:R-:W-:Y:S01]  /*4030*/  LOP3.LUT R4, R4, 0x80000000, R7, 0xf8, !PT ;  /* 0x8000000004047812 */ /* 0x000fe200078ef807 */
[----:B------:R-:W-:Y:S06]  /*4040*/  BRA `(.L_x_107) ;  /* 0x0000000000047947 */ /* 0x000fec0003800000 */
.L_x_108:
[----:B------:R0:W1:Y:S02]  /*4050*/  MUFU.RCP R4, R7 ;  /* 0x0000000700047308 */ /* 0x0000640000001000 */
.L_x_107:
[----:B------:R-:W-:Y:S05]  /*4060*/  BSYNC.RECONVERGENT B1 ;  /* 0x0000000000017941 */ /* 0x000fea0003800200 */
.L_x_105:
[----:B0-----:R-:W-:-:S04]  /*4070*/  MOV R7, 0x0 ;  /* 0x0000000000077802 */ /* 0x001fc80000000f00 */
[----:B-1----:R-:W-:Y:S05]  /*4080*/  RET.REL.NODEC R6 `(_Z15integrateKernelP6float3S0_S0_PfS1_iff) ;  /* 0xffffffbc06dc7950 */ /* 0x002fea0003c3ffff */
        .weak           $__internal_1_$__cuda_sm20_sqrt_rn_f32_slowpath
        .type           $__internal_1_$__cuda_sm20_sqrt_rn_f32_slowpath,@function
        .size           $__internal_1_$__cuda_sm20_sqrt_rn_f32_slowpath,($__internal_2_$__cuda_sm3x_div_rn_noftz_f32_slowpath - $__internal_1_$__cuda_sm20_sqrt_rn_f32_slowpath)
$__internal_1_$__cuda_sm20_sqrt_rn_f32_slowpath:
[----:B------:R-:W-:-:S13]  /*4090*/  LOP3.LUT P0, RZ, R4, 0x7fffffff, RZ, 0xc0, !PT ;  /* 0x7fffffff04ff7812 */ /* 0x000fda000780c0ff */
[----:B------:R-:W-:Y:S01]  /*40a0*/  @!P0 MOV R33, R4 ;  /* 0x0000000400218202 */ /* 0x000fe20000000f00 */
[----:B------:R-:W-:Y:S06]  /*40b0*/  @!P0 BRA `(.L_x_109) ;  /* 0x0000000000408947 */ /* 0x000fec0003800000 */
[----:B------:R-:W-:-:S13]  /*40c0*/  FSETP.GEU.FTZ.AND P0, PT, R4, RZ, PT ;  /* 0x000000ff0400720b */ /* 0x000fda0003f1e000 */
[----:B------:R-:W-:Y:S01]  /*40d0*/  @!P0 MOV R33, 0x7fffffff ;  /* 0x7fffffff00218802 */ /* 0x000fe20000000f00 */
[----:B------:R-:W-:Y:S06]  /*40e0*/  @!P0 BRA `(.L_x_109) ;  /* 0x0000000000348947 */ /* 0x000fec0003800000 */
[----:B------:R-:W-:-:S13]  /*40f0*/  FSETP.GTU.FTZ.AND P0, PT, |R4|, +INF , PT ;  /* 0x7f8000000400780b */ /* 0x000fda0003f1c200 */
[----:B------:R-:W-:Y:S01]  /*4100*/  @P0 FADD.FTZ R33, R4, 1 ;  /* 0x3f80000004210421 */ /* 0x000fe20000010000 */
[----:B------:R-:W-:Y:S06]  /*4110*/  @P0 BRA `(.L_x_109) ;  /* 0x0000000000280947 */ /* 0x000fec0003800000 */
[----:B------:R-:W-:-:S13]  /*4120*/  FSETP.NEU.FTZ.AND P0, PT, |R4|, +INF , PT ;  /* 0x7f8000000400780b */ /* 0x000fda0003f1d200 */
[----:B------:R-:W-:Y:S01]  /*4130*/  @P0 FFMA R13, R4, 1.84467440737095516160e+19, RZ ;  /* 0x5f800000040d0823 */ /* 0x000fe200000000ff */
[----:B------:R-:W-:-:S03]  /*4140*/  @!P0 MOV R33, R4 ;  /* 0x0000000400218202 */ /* 0x000fc60000000f00 */
[----:B------:R-:W0:Y:S02]  /*4150*/  @P0 MUFU.RSQ R34, R13 ;  /* 0x0000000d00220308 */ /* 0x000e240000001400 */
[----:B0-----:R-:W-:Y:S01]  /*4160*/  @P0 FMUL.FTZ R8, R13, R34 ;  /* 0x000000220d080220 */ /* 0x001fe20000410000 */
[----:B------:R-:W-:-:S03]  /*4170*/  @P0 FMUL.FTZ R7, R34, 0.5 ;  /* 0x3f00000022070820 */ /* 0x000fc60000410000 */
[----:B------:R-:W-:-:S04]  /*4180*/  @P0 FADD.FTZ R5, -R8, -RZ ;  /* 0x800000ff08050221 */ /* 0x000fc80000010100 */
[----:B------:R-:W-:-:S04]  /*4190*/  @P0 FFMA R5, R8, R5, R13 ;  /* 0x0000000508050223 */ /* 0x000fc8000000000d */
[----:B------:R-:W-:-:S04]  /*41a0*/  @P0 FFMA R5, R5, R7, R8 ;  /* 0x0000000705050223 */ /* 0x000fc80000000008 */
[----:B------:R-:W-:-:S07]  /*41b0*/  @P0 FMUL.FTZ R33, R5, 2.3283064365386962891e-10 ;  /* 0x2f80000005210820 */ /* 0x000fce0000410000 */
.L_x_109:
[----:B------:R-:W-:-:S04]  /*41c0*/  HFMA2 R7, -RZ, RZ, 0, 0 ;  /* 0x00000000ff077431 */ /* 0x000fc800000001ff */
[----:B------:R-:W-:Y:S05]  /*41d0*/  RET.REL.NODEC R6 `(_Z15integrateKernelP6float3S0_S0_PfS1_iff) ;  /* 0xffffffbc06887950 */ /* 0x000fea0003c3ffff */
        .weak           $__internal_2_$__cuda_sm3x_div_rn_noftz_f32_slowpath
        .type           $__internal_2_$__cuda_sm3x_div_rn_noftz_f32_slowpath,@function
        .size           $__internal_2_$__cuda_sm3x_div_rn_noftz_f32_slowpath,(.L_x_230 - $__internal_2_$__cuda_sm3x_div_rn_noftz_f32_slowpath)
$__internal_2_$__cuda_sm3x_div_rn_noftz_f32_slowpath:
[----:B------:R-:W-:Y:S01]  /*41e0*/  SHF.R.U32.HI R7, RZ, 0x17, R4 ;  /* 0x00000017ff077819 */ /* 0x000fe20000011604 */
[----:B------:R-:W-:Y:S01]  /*41f0*/  BSSY.RECONVERGENT B0, `(.L_x_110) ;  /* 0x0000062000007945 */ /* 0x000fe20003800200 */
[----:B------:R-:W-:Y:S02]  /*4200*/  SHF.R.U32.HI R33, RZ, 0x17, R5 ;  /* 0x00000017ff217819 */ /* 0x000fe40000011605 */
[----:B------:R-:W-:Y:S02]  /*4210*/  LOP3.LUT R7, R7, 0xff, RZ, 0xc0, !PT ;  /* 0x000000ff07077812 */ /* 0x000fe400078ec0ff */
[----:B------:R-:W-:Y:S02]  /*4220*/  LOP3.LUT R33, R33, 0xff, RZ, 0xc0, !PT ;  /* 0x000000ff21217812 */ /* 0x000fe400078ec0ff */
[----:B------:R-:W-:Y:S02]  /*4230*/  IADD3 R34, PT, PT, R7, -0x1, RZ ;  /* 0xffffffff07227810 */ /* 0x000fe40007ffe0ff */
[----:B------:R-:W-:-:S02]  /*4240*/  IADD3 R35, PT, PT, R33, -0x1, RZ ;  /* 0xffffffff21237810 */ /* 0x000fc40007ffe0ff */
[----:B------:R-:W-:-:S04]  /*4250*/  ISETP.GT.U32.AND P0, PT, R34, 0xfd, PT ;  /* 0x000000fd2200780c */ /* 0x000fc80003f04070 */
[----:B------:R-:W-:-:S13]  /*4260*/  ISETP.GT.U32.OR P0, PT, R35, 0xfd, P0 ;  /* 0x000000fd2300780c */ /* 0x000fda0000704470 */
[----:B------:R-:W-:Y:S01]  /*4270*/  @!P0 MOV R8, RZ ;  /* 0x000000ff00088202 */ /* 0x000fe20000000f00 */
[----:B------:R-:W-:Y:S06]  /*4280*/  @!P0 BRA `(.L_x_111) ;  /* 0x00000000005c8947 */ /* 0x000fec0003800000 */
[----:B------:R-:W-:Y:S02]  /*4290*/  FSETP.GTU.FTZ.AND P0, PT, |R5|, +INF , PT ;  /* 0x7f8000000500780b */ /* 0x000fe40003f1c200 */
[----:B------:R-:W-:-:S04]  /*42a0*/  FSETP.GTU.FTZ.AND P1, PT, |R4|, +INF , PT ;  /* 0x7f8000000400780b */ /* 0x000fc80003f3c200 */
[----:B------:R-:W-:-:S13]  /*42b0*/  PLOP3.LUT P0, PT, P0, P1, PT, 0xf8, 0x8f ;  /* 0x00000000008f781c */ /* 0x000fda0000703f70 */
[----:B------:R-:W-:Y:S05]  /*42c0*/  @P0 BRA `(.L_x_112) ;  /* 0x00000004004c0947 */ /* 0x000fea0003800000 */
[----:B------:R-:W-:-:S13]  /*42d0*/  LOP3.LUT P0, RZ, R4, 0x7fffffff, R5, 0xc8, !PT ;  /* 0x7fffffff04ff7812 */ /* 0x000fda000780c805 */
[----:B------:R-:W-:Y:S05]  /*42e0*/  @!P0 BRA `(.L_x_113) ;  /* 0x00000004003c8947 */ /* 0x000fea0003800000 */
[C---:B------:R-:W-:Y:S02]  /*42f0*/  FSETP.NEU.FTZ.AND P3, PT, |R5|.reuse, +INF , PT ;  /* 0x7f8000000500780b */ /* 0x040fe40003f7d200 */
[----:B------:R-:W-:Y:S02]  /*4300*/  FSETP.NEU.FTZ.AND P1, PT, |R4|, +INF , PT ;  /* 0x7f8000000400780b */ /* 0x000fe40003f3d200 */
[----:B------:R-:W-:-:S11]  /*4310*/  FSETP.NEU.FTZ.AND P0, PT, |R5|, +INF , PT ;  /* 0x7f8000000500780b */ /* 0x000fd60003f1d200 */
[----:B------:R-:W-:Y:S05]  /*4320*/  @!P1 BRA !P3, `(.L_x_113) ;  /* 0x00000004002c9947 */ /* 0x000fea0005800000 */
[----:B------:R-:W-:-:S04]  /*4330*/  LOP3.LUT P3, RZ, R5, 0x7fffffff, RZ, 0xc0, !PT ;  /* 0x7fffffff05ff7812 */ /* 0x000fc8000786c0ff */
[----:B------:R-:W-:-:S13]  /*4340*/  PLOP3.LUT P1, PT, P1, P3, PT, 0x2f, 0xf2 ;  /* 0x0000000000f2781c */ /* 0x000fda0000f26577 */
[----:B------:R-:W-:Y:S05]  /*4350*/  @P1 BRA `(.L_x_114) ;  /* 0x0000000400181947 */ /* 0x000fea0003800000 */
[----:B------:R-:W-:-:S04]  /*4360*/  LOP3.LUT P1, RZ, R4, 0x7fffffff, RZ, 0xc0, !PT ;  /* 0x7fffffff04ff7812 */ /* 0x000fc8000782c0ff */
[----:B------:R-:W-:-:S13]  /*4370*/  PLOP3.LUT P0, PT, P0, P1, PT, 0x2f, 0xf2 ;  /* 0x0000000000f2781c */ /* 0x000fda0000702577 */
[----:B------:R-:W-:Y:S05]  /*4380*/  @P0 BRA `(.L_x_115) ;  /* 0x0000000400000947 */ /* 0x000fea0003800000 */
[----:B------:R-:W-:Y:S02]  /*4390*/  ISETP.GE.AND P0, PT, R35, RZ, PT ;  /* 0x000000ff2300720c */ /* 0x000fe40003f06270 */
[----:B------:R-:W-:-:S11]  /*43a0*/  ISETP.GE.AND P1, PT, R34, RZ, PT ;  /* 0x000000ff2200720c */ /* 0x000fd60003f26270 */
[----:B------:R-:W-:Y:S01]  /*43b0*/  @P0 MOV R8, RZ ;  /* 0x000000ff00080202 */ /* 0x000fe20000000f00 */
[----:B------:R-:W-:Y:S01]  /*43c0*/  @!P0 FFMA R5, R5, 1.84467440737095516160e+19, RZ ;  /* 0x5f80000005058823 */ /* 0x000fe200000000ff */
[----:B------:R-:W-:Y:S01]  /*43d0*/  @!P0 MOV R8, 0xffffffc0 ;  /* 0xffffffc000088802 */ /* 0x000fe20000000f00 */
[----:B------:R-:W-:-:S03]  /*43e0*/  @!P1 FFMA R4, R4, 1.84467440737095516160e+19, RZ ;  /* 0x5f80000004049823 */ /* 0x000fc600000000ff */
[----:B------:R-:W-:-:S07]  /*43f0*/  @!P1 IADD3 R8, PT, PT, R8, 0x40, RZ ;  /* 0x0000004008089810 */ /* 0x000fce0007ffe0ff */
.L_x_111:
[----:B------:R-:W-:Y:S01]  /*4400*/  LEA R35, R7, 0xc0800000, 0x17 ;  /* 0xc080000007237811 */ /* 0x000fe200078eb8ff */
[----:B------:R-:W-:Y:S01]  /*4410*/  BSSY.RECONVERGENT B1, `(.L_x_116) ;  /* 0x0000036000017945 */ /* 0x000fe20003800200 */
[----:B------:R-:W-:Y:S02]  /*4420*/  IADD3 R38, PT, PT, R33, -0x7f, RZ ;  /* 0xffffff8121267810 */ /* 0x000fe40007ffe0ff */
[----:B------:R-:W-:Y:S02]  /*4430*/  IADD3 R40, PT, PT, -R35, R4, RZ ;  /* 0x0000000423287210 */ /* 0x000fe40007ffe1ff */
[C---:B------:R-:W-:Y:S01]  /*4440*/  IADD3 R7, PT, PT, R38.reuse, 0x7f, -R7 ;  /* 0x0000007f26077810 */ /* 0x040fe20007ffe807 */
[----:B------:R-:W-:Y:S01]  /*4450*/  IMAD R4, R38, -0x800000, R5 ;  /* 0xff80000026047824 */ /* 0x000fe200078e0205 */
[----:B------:R-:W0:Y:S01]  /*4460*/  MUFU.RCP R34, R40 ;  /* 0x0000002800227308 */ /* 0x000e220000001000 */
[----:B------:R-:W-:Y:S01]  /*4470*/  FADD.FTZ R35, -R40, -RZ ;  /* 0x800000ff28237221 */ /* 0x000fe20000010100 */
[----:B------:R-:W-:-:S03]  /*4480*/  IADD3 R7, PT, PT, R7, R8, RZ ;  /* 0x0000000807077210 */ /* 0x000fc60007ffe0ff */
[----:B0-----:R-:W-:-:S04]  /*4490*/  FFMA R33, R34, R35, 1 ;  /* 0x3f80000022217423 */ /* 0x001fc80000000023 */
[----:B------:R-:W-:-:S04]  /*44a0*/  FFMA R33, R34, R33, R34 ;  /* 0x0000002122217223 */ /* 0x000fc80000000022 */
[----:B------:R-:W-:-:S04]  /*44b0*/  FFMA R34, R4, R33, RZ ;  /* 0x0000002104227223 */ /* 0x000fc800000000ff */
[----:B------:R-:W-:-:S04]  /*44c0*/  FFMA R5, R35, R34, R4 ;  /* 0x0000002223057223 */ /* 0x000fc80000000004 */
[----:B------:R-:W-:-:S04]  /*44d0*/  FFMA R34, R33, R5, R34 ;  /* 0x0000000521227223 */ /* 0x000fc80000000022 */
[----:B------:R-:W-:-:S04]  /*44e0*/  FFMA R35, R35, R34, R4 ;  /* 0x0000002223237223 */ /* 0x000fc80000000004 */
[----:B------:R-:W-:-:S05]  /*44f0*/  FFMA R4, R33, R35, R34 ;  /* 0x0000002321047223 */ /* 0x000fca0000000022 */
[----:B------:R-:W-:-:S04]  /*4500*/  SHF.R.U32.HI R5, RZ, 0x17, R4 ;  /* 0x00000017ff057819 */ /* 0x000fc80000011604 */
[----:B------:R-:W-:-:S04]  /*4510*/  LOP3.LUT R8, R5, 0xff, RZ, 0xc0, !PT ;  /* 0x000000ff05087812 */ /* 0x000fc800078ec0ff */
[----:B------:R-:W-:-:S04]  /*4520*/  IADD3 R5, PT, PT, R8, R7, RZ ;  /* 0x0000000708057210 */ /* 0x000fc80007ffe0ff */
[----:B------:R-:W-:-:S04]  /*4530*/  IADD3 R8, PT, PT, R5, -0x1, RZ ;  /* 0xffffffff05087810 */ /* 0x000fc80007ffe0ff */
[----:B------:R-:W-:-:S13]  /*4540*/  ISETP.GE.U32.AND P0, PT, R8, 0xfe, PT ;  /* 0x000000fe0800780c */ /* 0x000fda0003f06070 */
[----:B------:R-:W-:Y:S05]  /*4550*/  @!P0 BRA `(.L_x_117) ;  /* 0x0000000000808947 */ /* 0x000fea0003800000 */
[----:B------:R-:W-:-:S13]  /*4560*/  ISETP.GT.AND P0, PT, R5, 0xfe, PT ;  /* 0x000000fe0500780c */ /* 0x000fda0003f04270 */
[----:B------:R-:W-:Y:S05]  /*4570*/  @P0 BRA `(.L_x_118) ;  /* 0x00000000006c0947 */ /* 0x000fea0003800000 */
[----:B------:R-:W-:-:S13]  /*4580*/  ISETP.GE.AND P0, PT, R5, 0x1, PT ;  /* 0x000000010500780c */ /* 0x000fda0003f06270 */
[----:B------:R-:W-:Y:S05]  /*4590*/  @P0 BRA `(.L_x_119) ;  /* 0x0000000000740947 */ /* 0x000fea0003800000 */
[----:B------:R-:W-:Y:S02]  /*45a0*/  ISETP.GE.AND P0, PT, R5, -0x18, PT ;  /* 0xffffffe80500780c */ /* 0x000fe40003f06270 */
[----:B------:R-:W-:-:S11]  /*45b0*/  LOP3.LUT R4, R4, 0x80000000, RZ, 0xc0, !PT ;  /* 0x8000000004047812 */ /* 0x000fd600078ec0ff */
[----:B------:R-:W-:Y:S05]  /*45c0*/  @!P0 BRA `(.L_x_119) ;  /* 0x0000000000688947 */ /* 0x000fea0003800000 */
[CCC-:B------:R-:W-:Y:S01]  /*45d0*/  FFMA.RZ R8, R33.reuse, R35.reuse, R34.reuse ;  /* 0x0000002321087223 */ /* 0x1c0fe2000000c022 */
[CCC-:B------:R-:W-:Y:S01]  /*45e0*/  FFMA.RP R7, R33.reuse, R35.reuse, R34.reuse ;  /* 0x0000002321077223 */ /* 0x1c0fe20000008022 */
[----:B------:R-:W-:Y:S01]  /*45f0*/  FFMA.RM R34, R33, R35, R34 ;  /* 0x0000002321227223 */ /* 0x000fe20000004022 */
[C---:B------:R-:W-:Y:S02]  /*4600*/  IADD3 R33, PT, PT, R5.reuse, 0x20, RZ ;  /* 0x0000002005217810 */ /* 0x040fe40007ffe0ff */
[----:B------:R-:W-:Y:S02]  /*4610*/  LOP3.LUT R8, R8, 0x7fffff, RZ, 0xc0, !PT ;  /* 0x007fffff08087812 */ /* 0x000fe400078ec0ff */
[C---:B------:R-:W-:Y:S02]  /*4620*/  ISETP.NE.AND P3, PT, R5.reuse, RZ, PT ;  /* 0x000000ff0500720c */ /* 0x040fe40003f65270 */
[----:B------:R-:W-:Y:S02]  /*4630*/  LOP3.LUT R8, R8, 0x800000, RZ, 0xfc, !PT ;  /* 0x0080000008087812 */ /* 0x000fe400078efcff */
[----:B------:R-:W-:-:S02]  /*4640*/  ISETP.NE.AND P1, PT, R5, RZ, PT ;  /* 0x000000ff0500720c */ /* 0x000fc40003f25270 */
[----:B------:R-:W-:Y:S02]  /*4650*/  IADD3 R5, PT, PT, -R5, RZ, RZ ;  /* 0x000000ff05057210 */ /* 0x000fe40007ffe1ff */
[----:B------:R-:W-:Y:S02]  /*4660*/  SHF.L.U32 R33, R8, R33, RZ ;  /* 0x0000002108217219 */ /* 0x000fe400000006ff */
[----:B------:R-:W-:Y:S02]  /*4670*/  FSETP.NEU.FTZ.AND P0, PT, R7, R34, PT ;  /* 0x000000220700720b */ /* 0x000fe40003f1d000 */
[----:B------:R-:W-:Y:S02]  /*4680*/  SEL R5, R5, RZ, P3 ;  /* 0x000000ff05057207 */ /* 0x000fe40001800000 */
[----:B------:R-:W-:Y:S02]  /*4690*/  ISETP.NE.AND P1, PT, R33, RZ, P1 ;  /* 0x000000ff2100720c */ /* 0x000fe40000f25270 */
[----:B------:R-:W-:-:S02]  /*46a0*/  SHF.R.U32.HI R8, RZ, R5, R8 ;  /* 0x00000005ff087219 */ /* 0x000fc40000011608 */
[----:B------:R-:W-:Y:S02]  /*46b0*/  PLOP3.LUT P0, PT, P0, P1, PT, 0xf8, 0x8f ;  /* 0x00000000008f781c */ /* 0x000fe40000703f70 */
[----:B------:R-:W-:Y:S02]  /*46c0*/  SHF.R.U32.HI R7, RZ, 0x1, R8 ;  /* 0x00000001ff077819 */ /* 0x000fe40000011608 */
[----:B------:R-:W-:-:S04]  /*46d0*/  SEL R34, RZ, 0x1, !P0 ;  /* 0x00000001ff227807 */ /* 0x000fc80004000000 */
[----:B------:R-:W-:-:S04]  /*46e0*/  LOP3.LUT R5, R34, 0x1, R7, 0xf8, !PT ;  /* 0x0000000122057812 */ /* 0x000fc800078ef807 */
[----:B------:R-:W-:-:S04]  /*46f0*/  LOP3.LUT R8, R5, R8, RZ, 0xc0, !PT ;  /* 0x0000000805087212 */ /* 0x000fc800078ec0ff */
[----:B------:R-:W-:-:S04]  /*4700*/  IADD3 R7, PT, PT, R7, R8, RZ ;  /* 0x0000000807077210 */ /* 0x000fc80007ffe0ff */
[----:B------:R-:W-:Y:S01]  /*4710*/  LOP3.LUT R4, R7, R4, RZ, 0xfc, !PT ;  /* 0x0000000407047212 */ /* 0x000fe200078efcff */
[----:B------:R-:W-:Y:S06]  /*4720*/  BRA `(.L_x_119) ;  /* 0x0000000000107947 */ /* 0x000fec0003800000 */
.L_x_118:
[----:B------:R-:W-:-:S04]  /*4730*/  LOP3.LUT R4, R4, 0x80000000, RZ, 0xc0, !PT ;  /* 0x8000000004047812 */ /* 0x000fc800078ec0ff */
[----:B------:R-:W-:Y:S01]  /*4740*/  LOP3.LUT R4, R4, 0x7f800000, RZ, 0xfc, !PT ;  /* 0x7f80000004047812 */ /* 0x000fe200078efcff */
[----:B------:R-:W-:Y:S06]  /*4750*/  BRA `(.L_x_119) ;  /* 0x0000000000047947 */ /* 0x000fec0003800000 */
.L_x_117:
[----:B------:R-:W-:-:S07]  /*4760*/  LEA R4, R7, R4, 0x17 ;  /* 0x0000000407047211 */ /* 0x000fce00078eb8ff */
.L_x_119:
[----:B------:R-:W-:Y:S05]  /*4770*/  BSYNC.RECONVERGENT B1 ;  /* 0x0000000000017941 */ /* 0x000fea0003800200 */
.L_x_116:
[----:B------:R-:W-:Y:S05]  /*4780*/  BRA `(.L_x_120) ;  /* 0x0000000000207947 */ /* 0x000fea0003800000 */
.L_x_115:
[----:B------:R-:W-:-:S04]  /*4790*/  LOP3.LUT R4, R4, 0x80000000, R5, 0x48, !PT ;  /* 0x8000000004047812 */ /* 0x000fc800078e4805 */
[----:B------:R-:W-:Y:S01]  /*47a0*/  LOP3.LUT R4, R4, 0x7f800000, RZ, 0xfc, !PT ;  /* 0x7f80000004047812 */ /* 0x000fe200078efcff */
[----:B------:R-:W-:Y:S06]  /*47b0*/  BRA `(.L_x_120) ;  /* 0x0000000000147947 */ /* 0x000fec0003800000 */
.L_x_114:
[----:B------:R-:W-:Y:S01]  /*47c0*/  LOP3.LUT R4, R4, 0x80000000, R5, 0x48, !PT ;  /* 0x8000000004047812 */ /* 0x000fe200078e4805 */
[----:B------:R-:W-:Y:S06]  /*47d0*/  BRA `(.L_x_120) ;  /* 0x00000000000c7947 */ /* 0x000fec0003800000 */
.L_x_113:
[----:B------:R-:W0:Y:S01]  /*47e0*/  MUFU.RSQ R4, -QNAN ;  /* 0xffc0000000047908 */ /* 0x000e220000001400 */
[----:B------:R-:W-:Y:S05]  /*47f0*/  BRA `(.L_x_120) ;  /* 0x0000000000047947 */ /* 0x000fea0003800000 */
.L_x_112:
[----:B------:R-:W-:-:S07]  /*4800*/  FADD.FTZ R4, R5, R4 ;  /* 0x0000000405047221 */ /* 0x000fce0000010000 */
.L_x_120:
[----:B------:R-:W-:Y:S05]  /*4810*/  BSYNC.RECONVERGENT B0 ;  /* 0x0000000000007941 */ /* 0x000fea0003800200 */
.L_x_110:
[----:B------:R-:W-:-:S04]  /*4820*/  HFMA2 R7, -RZ, RZ, 0, 0 ;  /* 0x00000000ff077431 */ /* 0x000fc800000001ff */
[----:B0-----:R-:W-:Y:S05]  /*4830*/  RET.REL.NODEC R6 `(_Z15integrateKernelP6float3S0_S0_PfS1_iff) ;  /* 0xffffffb406f07950 */ /* 0x001fea0003c3ffff */
.L_x_121:
[----:B------:R-:W-:-:S00]  /*4840*/  BRA `(.L_x_121) ;  /* 0xfffffffc00fc7947 */ /* 0x000fc0000383ffff */
[----:B------:R-:W-:-:S00]  /*4850*/  NOP ;  /* 0x0000000000007918 */ /* 0x000fc00000000000 */
        /* <DEDUP_REMOVED lines=10> */
.L_x_230:


//--------------------- .text._Z21calculateForcesKernelP6float3S0_PfS1_S0_PiS2_iiiiffffff --------------------------
	.section	.text._Z21calculateForcesKernelP6float3S0_PfS1_S0_PiS2_iiiiffffff,"ax",@progbits
	.align	128
        .global         _Z21calculateForcesKernelP6float3S0_PfS1_S0_PiS2_iiiiffffff
        .type           _Z21calculateForcesKernelP6float3S0_PfS1_S0_PiS2_iiiiffffff,@function
        .size           _Z21calculateForcesKernelP6float3S0_PfS1_S0_PiS2_iiiiffffff,(.L_x_232 - _Z21calculateForcesKernelP6float3S0_PfS1_S0_PiS2_iiiiffffff)
        .other          _Z21calculateForcesKernelP6float3S0_PfS1_S0_PiS2_iiiiffffff,@"STO_CUDA_ENTRY STV_DEFAULT"
_Z21calculateForcesKernelP6float3S0_PfS1_S0_PiS2_iiiiffffff:
.text._Z21calculateForcesKernelP6float3S0_PfS1_S0_PiS2_iiiiffffff:
        /* <DEDUP_REMOVED lines=10> */
[----:B------:R-:W2:Y:S08]  /*00a0*/  LDC.64 R14, c[0x0][0x3d0] ;  /* 0x0000f400ff0e7b82 */ /* 0x000eb00000000a00 */
[----:B------:R-:W3:Y:S01]  /*00b0*/  LDC.64 R16, c[0x0][0x3a0] ;  /* 0x0000e800ff107b82 */ /* 0x000ee20000000a00 */
[----:B0-----:R-:W-:-:S07]  /*00c0*/  IMAD.WIDE R4, R20, 0xc, R4 ;  /* 0x0000000c14047825 */ /* 0x001fce00078e0204 */
[----:B------:R-:W0:Y:S01]  /*00d0*/  LDC.64 R18, c[0x0][0x380] ;  /* 0x0000e000ff127b82 */ /* 0x000e220000000a00 */
[----:B-1----:R-:W2:Y:S04]  /*00e0*/  LDG.E R0, desc[UR8][R4.64] ;  /* 0x0000000804007981 */ /* 0x002ea8000c1e1900 */
[----:B------:R-:W4:Y:S03]  /*00f0*/  LDG.E R21, desc[UR8][R4.64+0x4] ;  /* 0x0000040804157981 */ /* 0x000f26000c1e1900 */
[----:B------:R-:W1:Y:S01]  /*0100*/  LDC.64 R30, c[0x0][0x3c8] ;  /* 0x0000f200ff1e7b82 */ /* 0x000e620000000a00 */
[----:B------:R-:W5:Y:S01]  /*0110*/  LDG.E R2, desc[UR8][R4.64+0x8] ;  /* 0x0000080804027981 */ /* 0x000f62000c1e1900 */
[----:B---3--:R-:W-:-:S04]  /*0120*/  IMAD.WIDE R16, R20, 0xc, R16 ;  /* 0x0000000c14107825 */ /* 0x008fc800078e0210 */
[----:B0-----:R-:W-:-:S04]  /*0130*/  IMAD.WIDE R18, R20, 0xc, R18 ;  /* 0x0000000c14127825 */ /* 0x001fc800078e0212 */
[-C--:B--2---:R-:W-:Y:S01]  /*0140*/  FFMA R23, -R0, R15.reuse, RZ ;  /* 0x0000000f00177223 */ /* 0x084fe200000001ff */
[----:B----4-:R-:W-:-:S04]  /*0150*/  FFMA R21, R21, -R15, -R14 ;  /* 0x8000000f15157223 */ /* 0x010fc8000000080e */
[----:B------:R0:W-:Y:S01]  /*0160*/  STG.E desc[UR8][R16.64], R23 ;  /* 0x0000001710007986 */ /* 0x0001e2000c101908 */
[----:B-----5:R-:W-:-:S03]  /*0170*/  FFMA R15, -R2, R15, RZ ;  /* 0x0000000f020f7223 */ /* 0x020fc600000001ff */
[----:B------:R0:W-:Y:S04]  /*0180*/  STG.E desc[UR8][R16.64+0x4], R21 ;  /* 0x0000041510007986 */ /* 0x0001e8000c101908 */
[----:B------:R0:W-:Y:S04]  /*0190*/  STG.E desc[UR8][R16.64+0x8], R15 ;  /* 0x0000080f10007986 */ /* 0x0001e8000c101908 */
[----:B------:R-:W2:Y:S01]  /*01a0*/  LDG.E R11, desc[UR8][R18.64] ;  /* 0x00000008120b7981 */ /* 0x000ea2000c1e1900 */
[----:B-1----:R-:W1:Y:S01]  /*01b0*/  MUFU.RCP R0, R31 ;  /* 0x0000001f00007308 */ /* 0x002e620000001000 */
[----:B------:R-:W-:Y:S01]  /*01c0*/  BSSY.RECONVERGENT B2, `(.L_x_122) ;  /* 0x000000d000027945 */ /* 0x000fe20003800200 */
[----:B-1----:R-:W-:-:S04]  /*01d0*/  FFMA R3, R0, -R31, 1 ;  /* 0x3f80000000037423 */ /* 0x002fc8000000081f */
[----:B------:R-:W-:Y:S01]  /*01e0*/  FFMA R3, R0, R3, R0 ;  /* 0x0000000300037223 */ /* 0x000fe20000000000 */
[----:B--2---:R-:W-:-:S04]  /*01f0*/  FFMA R30, R30, 0.5, R11 ;  /* 0x3f0000001e1e7823 */ /* 0x004fc8000000000b */
[----:B------:R-:W1:Y:S01]  /*0200*/  FCHK P0, R30, R31 ;  /* 0x0000001f1e007302 */ /* 0x000e620000000000 */
[----:B------:R-:W-:-:S04]  /*0210*/  FFMA R0, R30, R3, RZ ;  /* 0x000000031e007223 */ /* 0x000fc800000000ff */
[----:B------:R-:W-:-:S04]  /*0220*/  FFMA R2, R0, -R31, R30 ;  /* 0x8000001f00027223 */ /* 0x000fc8000000001e */
[----:B------:R-:W-:Y:S01]  /*0230*/  FFMA R0, R3, R2, R0 ;  /* 0x0000000203007223 */ /* 0x000fe20000000000 */
[----:B01----:R-:W-:Y:S06]  /*0240*/  @!P0 BRA `(.L_x_123) ;  /* 0x0000000000108947 */ /* 0x003fec0003800000 */
[----:B------:R-:W0:Y:S01]  /*0250*/  LDCU UR4, c[0x0][0x3cc] ;  /* 0x00007980ff0477ac */ /* 0x000e220008000800 */
[----:B------:R-:W-:Y:S02]  /*0260*/  MOV R22, 0x290 ;  /* 0x0000029000167802 */ /* 0x000fe40000000f00 */
[----:B0-----:R-:W-:-:S07]  /*0270*/  MOV R0, UR4 ;  /* 0x0000000400007c02 */ /* 0x001fce0008000f00 */
[----:B------:R-:W-:Y:S05]  /*0280*/  CALL.REL.NOINC `($__internal_4_$__cuda_sm3x_div_rn_noftz_f32_slowpath) ;  /* 0x0000003000607944 */ /* 0x000fea0003c00000 */
.L_x_123:
[----:B------:R-:W-:Y:S05]  /*0290*/  BSYNC.RECONVERGENT B2 ;  /* 0x0000000000027941 */ /* 0x000fea0003800200 */
.L_x_122:
[----:B------:R-:W2:Y:S01]  /*02a0*/  LDG.E R5, desc[UR8][R18.64+0x4] ;  /* 0x0000040812057981 */ /* 0x000ea2000c1e1900 */
[----:B------:R-:W0:Y:S01]  /*02b0*/  LDC.64 R30, c[0x0][0x3c8] ;  /* 0x0000f200ff1e7b82 */ /* 0x000e220000000a00 */
[----:B------:R-:W-:Y:S01]  /*02c0*/  F2I.TRUNC.NTZ R14, R0 ;  /* 0x00000000000e7305 */ /* 0x000fe2000020f100 */
[----:B------:R-:W-:Y:S07]  /*02d0*/  BSSY.RECONVERGENT B2, `(.L_x_124) ;  /* 0x000000f000027945 */ /* 0x000fee0003800200 */
[----:B0-----:R-:W0:Y:S02]  /*02e0*/  MUFU.RCP R2, R31 ;  /* 0x0000001f00027308 */ /* 0x001e240000001000 */
[----:B0-----:R-:W-:-:S04]  /*02f0*/  FFMA R3, R2, -R31, 1 ;  /* 0x3f80000002037423 */ /* 0x001fc8000000081f */
[----:B------:R-:W-:Y:S01]  /*0300*/  FFMA R0, R2, R3, R2 ;  /* 0x0000000302007223 */ /* 0x000fe20000000002 */
[----:B--2---:R-:W-:-:S04]  /*0310*/  FFMA R30, R30, 0.5, R5 ;  /* 0x3f0000001e1e7823 */ /* 0x004fc80000000005 */
[----:B------:R-:W0:Y:S01]  /*0320*/  FCHK P0, R30, R31 ;  /* 0x0000001f1e007302 */ /* 0x000e220000000000 */
[----:B------:R-:W-:-:S04]  /*0330*/  FFMA R3, R0, R30, RZ ;  /* 0x0000001e00037223 */ /* 0x000fc800000000ff */
[----:B------:R-:W-:-:S04]  /*0340*/  FFMA R2, R3, -R31, R30 ;  /* 0x8000001f03027223 */ /* 0x000fc8000000001e */
[----:B------:R-:W-:Y:S01]  /*0350*/  FFMA R13, R0, R2, R3 ;  /* 0x00000002000d7223 */ /* 0x000fe20000000003 */
[----:B0-----:R-:W-:Y:S06]  /*0360*/  @!P0 BRA `(.L_x_125) ;  /* 0x0000000000148947 */ /* 0x001fec0003800000 */
[----:B------:R-:W0:Y:S01]  /*0370*/  LDCU UR4, c[0x0][0x3cc] ;  /* 0x00007980ff0477ac */ /* 0x000e220008000800 */
[----:B------:R-:W-:Y:S02]  /*0380*/  MOV R22, 0x3b0 ;  /* 0x000003b000167802 */ /* 0x000fe40000000f00 */
[----:B0-----:R-:W-:-:S07]  /*0390*/  MOV R0, UR4 ;  /* 0x0000000400007c02 */ /* 0x001fce0008000f00 */
[----:B------:R-:W-:Y:S05]  /*03a0*/  CALL.REL.NOINC `($__internal_4_$__cuda_sm3x_div_rn_noftz_f32_slowpath) ;  /* 0x0000003000187944 */ /* 0x000fea0003c00000 */
[----:B------:R-:W-:-:S07]  /*03b0*/  MOV R13, R0 ;  /* 0x00000000000d7202 */ /* 0x000fce0000000f00 */
.L_x_125:
[----:B------:R-:W-:Y:S05]  /*03c0*/  BSYNC.RECONVERGENT B2 ;  /* 0x0000000000027941 */ /* 0x000fea0003800200 */
.L_x_124:
        /* <DEDUP_REMOVED lines=17> */
.L_x_127:
[----:B------:R-:W-:Y:S05]  /*04e0*/  BSYNC.RECONVERGENT B2 ;  /* 0x0000000000027941 */ /* 0x000fea0003800200 */
.L_x_126:
[----:B------:R-:W0:Y:S01]  /*04f0*/  LDCU.64 UR6, c[0x0][0x3b8] ;  /* 0x00007700ff0677ac */ /* 0x000e220008000a00 */
[----:B------:R-:W1:Y:S01]  /*0500*/  F2I.TRUNC.NTZ R12, R0 ;  /* 0x00000000000c7305 */ /* 0x000e62000020f100 */
[----:B------:R-:W1:Y:S01]  /*0510*/  LDCU UR5, c[0x0][0x3c0] ;  /* 0x00007800ff0577ac */ /* 0x000e620008000800 */
[----:B0-----:R-:W-:Y:S02]  /*0520*/  ISETP.GE.AND P0, PT, R14, UR6, PT ;  /* 0x000000060e007c0c */ /* 0x001fe4000bf06270 */
[C---:B------:R-:W-:Y:S02]  /*0530*/  ISETP.GE.AND P1, PT, R13.reuse, UR7, PT ;  /* 0x000000070d007c0c */ /* 0x040fe4000bf26270 */
[----:B-1----:R-:W-:Y:S02]  /*0540*/  ISETP.GE.AND P2, PT, R12, UR5, PT ;  /* 0x000000050c007c0c */ /* 0x002fe4000bf46270 */
[----:B------:R-:W-:Y:S02]  /*0550*/  ISETP.LT.OR P0, PT, R14, RZ, P0 ;  /* 0x000000ff0e00720c */ /* 0x000fe40000701670 */
[----:B------:R-:W-:-:S02]  /*0560*/  ISETP.LT.OR P1, PT, R13, RZ, P1 ;  /* 0x000000ff0d00720c */ /* 0x000fc40000f21670 */
[----:B------:R-:W-:-:S04]  /*0570*/  ISETP.LT.OR P2, PT, R12, RZ, P2 ;  /* 0x000000ff0c00720c */ /* 0x000fc80001741670 */
[----:B------:R-:W-:-:S13]  /*0580*/  PLOP3.LUT P0, PT, P2, P0, P1, 0xfe, 0x0 ;  /* 0x000000000000781c */ /* 0x000fda0001701f16 */
[----:B------:R-:W-:Y:S05]  /*0590*/  @P0 EXIT ;  /* 0x000000000000094d */ /* 0x000fea0003800000 */
[----:B------:R-:W0:Y:S01]  /*05a0*/  LDC.64 R2, c[0x0][0x3b0] ;  /* 0x0000ec00ff027b82 */ /* 0x000e220000000a00 */
[----:B------:R-:W1:Y:S01]  /*05b0*/  LDCU UR10, c[0x0][0x3c4] ;  /* 0x00007880ff0a77ac */ /* 0x000e620008000800 */
[----:B------:R-:W-:Y:S01]  /*05c0*/  IMAD R9, R12, UR7, R13 ;  /* 0x000000070c097c24 */ /* 0x000fe2000f8e020d */
[----:B------:R-:W-:-:S03]  /*05d0*/  UIMAD UR4, UR6, UR7, URZ ;  /* 0x00000007060472a4 */ /* 0x000fc6000f8e02ff */
[----:B------:R-:W-:Y:S01]  /*05e0*/  IMAD R9, R9, UR6, R14 ;  /* 0x0000000609097c24 */ /* 0x000fe2000f8e020e */
[----:B------:R-:W2:Y:S01]  /*05f0*/  LDCU UR6, c[0x0][0x3d8] ;  /* 0x00007b00ff0677ac */ /* 0x000ea20008000800 */
[----:B------:R-:W-:-:S06]  /*0600*/  UIMAD UR4, UR4, UR5, -0x1 ;  /* 0xffffffff040474a4 */ /* 0x000fcc000f8e0205 */
[C---:B------:R-:W-:Y:S02]  /*0610*/  ISETP.NE.AND P0, PT, R9.reuse, UR4, PT ;  /* 0x0000000409007c0c */ /* 0x040fe4000bf05270 */
[----:B-1----:R-:W-:Y:S01]  /*0620*/  MOV R8, UR10 ;  /* 0x0000000a00087c02 */ /* 0x002fe20008000f00 */
[----:B0-----:R-:W-:-:S05]  /*0630*/  IMAD.WIDE R2, R9, 0x4, R2 ;  /* 0x0000000409027825 */ /* 0x001fca00078e0202 */
[----:B------:R-:W3:Y:S05]  /*0640*/  LDG.E R27, desc[UR8][R2.64] ;  /* 0x00000008021b7981 */ /* 0x000eea000c1e1900 */
[----:B------:R-:W3:Y:S01]  /*0650*/  @P0 LDG.E R8, desc[UR8][R2.64+0x4] ;  /* 0x0000040802080981 */ /* 0x000ee2000c1e1900 */
[----:B------:R-:W-:Y:S01]  /*0660*/  BSSY.RECONVERGENT B2, `(.L_x_128) ;  /* 0x000014a000027945 */ /* 0x000fe20003800200 */
[----:B---3--:R-:W-:-:S13]  /*0670*/  ISETP.GT.AND P0, PT, R8, R27, PT ;  /* 0x0000001b0800720c */ /* 0x008fda0003f04270 */
[----:B--2---:R-:W-:Y:S05]  /*0680*/  @!P0 BRA `(.L_x_129) ;  /* 0x00000014001c8947 */ /* 0x004fea0003800000 */
[C---:B------:R-:W-:Y:S01]  /*0690*/  IADD3 R0, PT, PT, -R27.reuse, R8, RZ ;  /* 0x000000081b007210 */ /* 0x040fe20007ffe1ff */
[----:B------:R-:W-:Y:S01]  /*06a0*/  BSSY.RECONVERGENT B3, `(.L_x_130) ;  /* 0x000006e000037945 */ /* 0x000fe20003800200 */
[----:B------:R-:W-:Y:S02]  /*06b0*/  IADD3 R3, PT, PT, R27, 0x1, RZ ;  /* 0x000000011b037810 */ /* 0x000fe40007ffe0ff */
[----:B------:R-:W-:Y:S02]  /*06c0*/  LOP3.LUT R0, R0, 0x1, RZ, 0xc0, !PT ;  /* 0x0000000100007812 */ /* 0x000fe400078ec0ff */
[----:B------:R-:W-:Y:S02]  /*06d0*/  MOV R9, R27 ;  /* 0x0000001b00097202 */ /* 0x000fe40000000f00 */
[----:B------:R-:W-:-:S13]  /*06e0*/  ISETP.NE.U32.AND P0, PT, R0, 0x1, PT ;  /* 0x000000010000780c */ /* 0x000fda0003f05070 */
[----:B------:R-:W-:Y:S05]  /*06f0*/  @P0 BRA `(.L_x_131) ;  /* 0x0000000400a00947 */ /* 0x000fea0003800000 */
[----:B------:R-:W-:Y:S02]  /*0700*/  ISETP.NE.AND P0, PT, R20, R27, PT ;  /* 0x0000001b1400720c */ /* 0x000fe40003f05270 */
[----:B------:R-:W-:-:S11]  /*0710*/  MOV R9, R3 ;  /* 0x0000000300097202 */ /* 0x000fd60000000f00 */
[----:B------:R-:W-:Y:S05]  /*0720*/  @!P0 BRA `(.L_x_131) ;  /* 0x0000000400948947 */ /* 0x000fea0003800000 */
[----:B------:R-:W0:Y:S08]  /*0730*/  LDC.64 R24, c[0x0][0x380] ;  /* 0x0000e000ff187b82 */ /* 0x000e300000000a00 */
[----:B------:R-:W1:Y:S01]  /*0740*/  LDC R2, c[0x0][0x3dc] ;  /* 0x0000f700ff027b82 */ /* 0x000e620000000800 */
[----:B0-----:R-:W-:-:S05]  /*0750*/  IMAD.WIDE R24, R27, 0xc, R24 ;  /* 0x0000000c1b187825 */ /* 0x001fca00078e0218 */
[----:B------:R-:W2:Y:S04]  /*0760*/  LDG.E R0, desc[UR8][R24.64+0x4] ;  /* 0x0000040818007981 */ /* 0x000ea8000c1e1900 */
[----:B------:R-:W3:Y:S04]  /*0770*/  LDG.E R6, desc[UR8][R24.64] ;  /* 0x0000000818067981 */ /* 0x000ee8000c1e1900 */
[----:B------:R-:W4:Y:S01]  /*0780*/  LDG.E R4, desc[UR8][R24.64+0x8] ;  /* 0x0000080818047981 */ /* 0x000f22000c1e1900 */
[----:B--2---:R-:W-:Y:S01]  /*0790*/  FADD R5, -R5, R0 ;  /* 0x0000000005057221 */ /* 0x004fe20000000100 */
[----:B-1----:R-:W-:Y:S01]  /*07a0*/  FMUL R0, R2, R2 ;  /* 0x0000000202007220 */ /* 0x002fe20000400000 */
[----:B---3--:R-:W-:-:S02]  /*07b0*/  FADD R6, -R11, R6 ;  /* 0x000000060b067221 */ /* 0x008fc40000000100 */
[----:B------:R-:W-:Y:S01]  /*07c0*/  FMUL R9, R5, R5 ;  /* 0x0000000505097220 */ /* 0x000fe20000400000 */
[----:B----4-:R-:W-:-:S03]  /*07d0*/  FADD R4, -R7, R4 ;  /* 0x0000000407047221 */ /* 0x010fc60000000100 */
[----:B------:R-:W-:-:S04]  /*07e0*/  FFMA R9, R6, R6, R9 ;  /* 0x0000000606097223 */ /* 0x000fc80000000009 */
[----:B------:R-:W-:Y:S01]  /*07f0*/  FFMA R10, R4, R4, R9 ;  /* 0x00000004040a7223 */ /* 0x000fe20000000009 */
[----:B------:R-:W-:-:S04]  /*0800*/  MOV R9, R3 ;  /* 0x0000000300097202 */ /* 0x000fc80000000f00 */
        /* <DEDUP_REMOVED lines=9> */
[----:B-1----:R-:W-:Y:S05]  /*08a0*/  CALL.REL.NOINC `($__internal_3_$__cuda_sm20_sqrt_rn_f32_slowpath) ;  /* 0x0000002800807944 */ /* 0x002fea0003c00000 */
[----:B------:R-:W-:Y:S01]  /*08b0*/  MOV R9, R27 ;  /* 0x0000001b00097202 */ /* 0x000fe20000000f00 */
[----:B------:R-:W-:Y:S06]  /*08c0*/  BRA `(.L_x_134) ;  /* 0x0000000000107947 */ /* 0x000fec0003800000 */
.L_x_133:
[----:B-1----:R-:W-:Y:S01]  /*08d0*/  FMUL.FTZ R9, R10, R7 ;  /* 0x000000070a097220 */ /* 0x002fe20000410000 */
[----:B------:R-:W-:-:S03]  /*08e0*/  FMUL.FTZ R2, R7, 0.5 ;  /* 0x3f00000007027820 */ /* 0x000fc60000410000 */
[----:B------:R-:W-:-:S04]  /*08f0*/  FFMA R0, -R9, R9, R10 ;  /* 0x0000000909007223 */ /* 0x000fc8000000010a */
[----:B------:R-:W-:-:S07]  /*0900*/  FFMA R9, R0, R2, R9 ;  /* 0x0000000200097223 */ /* 0x000fce0000000009 */
.L_x_134:
[----:B------:R-:W-:Y:S05]  /*0910*/  BSYNC.RECONVERGENT B0 ;  /* 0x0000000000007941 */ /* 0x000fea0003800200 */
.L_x_132:
[----:B------:R-:W0:Y:S01]  /*0920*/  LDCU UR5, c[0x0][0x3d8] ;  /* 0x00007b00ff0577ac */ /* 0x000e220008000800 */
[----:B------:R-:W-:Y:S01]  /*0930*/  FMUL R2, R9, R9 ;  /* 0x0000000909027220 */ /* 0x000fe20000400000 */
[----:B------:R-:W-:Y:S03]  /*0940*/  BSSY.RECONVERGENT B4, `(.L_x_135) ;  /* 0x0000010000047945 */ /* 0x000fe60003800200 */
[----:B------:R-:W1:Y:S01]  /*0950*/  MUFU.RCP R7, R2 ;  /* 0x0000000200077308 */ /* 0x000e620000001000 */
[----:B0-----:R-:W-:-:S07]  /*0960*/  MOV R25, UR5 ;  /* 0x0000000500197c02 */ /* 0x001fce0008000f00 */
[----:B------:R-:W0:Y:S01]  /*0970*/  FCHK P0, R25, R2 ;  /* 0x0000000219007302 */ /* 0x000e220000000000 */
[----:B-1----:R-:W-:-:S04]  /*0980*/  FFMA R0, -R2, R7, 1 ;  /* 0x3f80000002007423 */ /* 0x002fc80000000107 */
[----:B------:R-:W-:-:S04]  /*0990*/  FFMA R7, R7, R0, R7 ;  /* 0x0000000007077223 */ /* 0x000fc80000000007 */
[----:B------:R-:W-:-:S04]  /*09a0*/  FFMA R0, R7, UR5, RZ ;  /* 0x0000000507007c23 */ /* 0x000fc800080000ff */
[----:B------:R-:W-:-:S04]  /*09b0*/  FFMA R11, -R2, R0, UR5 ;  /* 0x00000005020b7e23 */ /* 0x000fc80008000100 */
[----:B------:R-:W-:Y:S01]  /*09c0*/  FFMA R7, R7, R11, R0 ;  /* 0x0000000b07077223 */ /* 0x000fe20000000000 */
[----:B0-----:R-:W-:Y:S06]  /*09d0*/  @!P0 BRA `(.L_x_136) ;  /* 0x0000000000188947 */ /* 0x001fec0003800000 */
[----:B------:R-:W0:Y:S01]  /*09e0*/  LDCU UR5, c[0x0][0x3d8] ;  /* 0x00007b00ff0577ac */ /* 0x000e220008000800 */
[----:B------:R-:W-:Y:S02]  /*09f0*/  MOV R0, R2 ;  /* 0x0000000200007202 */ /* 0x000fe40000000f00 */
[----:B------:R-:W-:Y:S02]  /*0a00*/  MOV R22, 0xa30 ;  /* 0x00000a3000167802 */ /* 0x000fe40000000f00 */
[----:B0-----:R-:W-:-:S07]  /*0a10*/  MOV R30, UR5 ;  /* 0x00000005001e7c02 */ /* 0x001fce0008000f00 */
[----:B------:R-:W-:Y:S05]  /*0a20*/  CALL.REL.NOINC `($__internal_4_$__cuda_sm3x_div_rn_noftz_f32_slowpath) ;  /* 0x0000002800787944 */ /* 0x000fea0003c00000 */
[----:B------:R-:W-:-:S07]  /*0a30*/  MOV R7, R0 ;  /* 0x0000000000077202 */ /* 0x000fce0000000f00 */
.L_x_136:
[----:B------:R-:W-:Y:S05]  /*0a40*/  BSYNC.RECONVERGENT B4 ;  /* 0x0000000000047941 */ /* 0x000fea0003800200 */
.L_x_135:
[----:B------:R-:W0:Y:S01]  /*0a50*/  MUFU.RCP R0, R9 ;  /* 0x0000000900007308 */ /* 0x000e220000001000 */
[----:B------:R-:W-:Y:S01]  /*0a60*/  FMUL R30, R6, R7 ;  /* 0x00000007061e7220 */ /* 0x000fe20000400000 */
[----:B------:R-:W-:Y:S06]  /*0a70*/  BSSY.RECONVERGENT B4, `(.L_x_137) ;  /* 0x000000c000047945 */ /* 0x000fec0003800200 */
        /* <DEDUP_REMOVED lines=8> */
[----:B------:R-:W-:-:S07]  /*0b00*/  MOV R22, 0xb20 ;  /* 0x00000b2000167802 */ /* 0x000fce0000000f00 */
[----:B------:R-:W-:Y:S05]  /*0b10*/  CALL.REL.NOINC `($__internal_4_$__cuda_sm3x_div_rn_noftz_f32_slowpath) ;  /* 0x00000028003c7944 */ /* 0x000fea0003c00000 */
[----:B------:R-:W-:-:S07]  /*0b20*/  MOV R6, R0 ;  /* 0x0000000000067202 */ /* 0x000fce0000000f00 */
.L_x_138:
[----:B------:R-:W-:Y:S05]  /*0b30*/  BSYNC.RECONVERGENT B4 ;  /* 0x0000000000047941 */ /* 0x000fea0003800200 */
.L_x_137:
        /* <DEDUP_REMOVED lines=14> */
.L_x_140:
[----:B------:R-:W-:Y:S05]  /*0c20*/  BSYNC.RECONVERGENT B4 ;  /* 0x0000000000047941 */ /* 0x000fea0003800200 */
.L_x_139:
        /* <DEDUP_REMOVED lines=13> */
.L_x_142:
[----:B------:R-:W-:Y:S05]  /*0d00*/  BSYNC.RECONVERGENT B4 ;  /* 0x0000000000047941 */ /* 0x000fea0003800200 */
.L_x_141:
[----:B------:R-:W-:Y:S01]  /*0d10*/  FADD R23, R23, R6 ;  /* 0x0000000617177221 */ /* 0x000fe20000000000 */
[----:B------:R-:W-:Y:S01]  /*0d20*/  FADD R21, R21, R10 ;  /* 0x0000000a15157221 */ /* 0x000fe20000000000 */
[----:B------:R-:W-:Y:S01]  /*0d30*/  FADD R15, R15, R0 ;  /* 0x000000000f0f7221 */ /* 0x000fe20000000000 */
[----:B------:R-:W-:Y:S02]  /*0d40*/  MOV R9, R3 ;  /* 0x0000000300097202 */ /* 0x000fe40000000f00 */
[----:B------:R0:W-:Y:S04]  /*0d50*/  STG.E desc[UR8][R16.64], R23 ;  /* 0x0000001710007986 */ /* 0x0001e8000c101908 */
[----:B------:R0:W-:Y:S04]  /*0d60*/  STG.E desc[UR8][R16.64+0x4], R21 ;  /* 0x0000041510007986 */ /* 0x0001e8000c101908 */
[----:B------:R0:W-:Y:S02]  /*0d70*/  STG.E desc[UR8][R16.64+0x8], R15 ;  /* 0x0000080f10007986 */ /* 0x0001e4000c101908 */
.L_x_131:
[----:B------:R-:W-:Y:S05]  /*0d80*/  BSYNC.RECONVERGENT B3 ;  /* 0x0000000000037941 */ /* 0x000fea0003800200 */
.L_x_130:
[----:B------:R-:W1:Y:S01]  /*0d90*/  LDC.64 R36, c[0x0][0x380] ;  /* 0x0000e000ff247b82 */ /* 0x000e620000000a00 */
[----:B------:R-:W-:-:S13]  /*0da0*/  ISETP.NE.AND P0, PT, R8, R3, PT ;  /* 0x000000030800720c */ /* 0x000fda0003f05270 */
[----:B------:R-:W-:Y:S05]  /*0db0*/  @!P0 BRA `(.L_x_129) ;  /* 0x0000000c00508947 */ /* 0x000fea0003800000 */
.L_x_169:
[----:B------:R-:W-:Y:S01]  /*0dc0*/  ISETP.NE.AND P0, PT, R20, R9, PT ;  /* 0x000000091400720c */ /* 0x000fe20003f05270 */
[----:B------:R-:W-:-:S12]  /*0dd0*/  BSSY.RECONVERGENT B3, `(.L_x_143) ;  /* 0x0000066000037945 */ /* 0x000fd80003800200 */
[----:B--23--:R-:W-:Y:S05]  /*0de0*/  @!P0 BRA `(.L_x_144) ;  /* 0x0000000400908947 */ /* 0x00cfea0003800000 */
[----:B-1----:R-:W-:Y:S01]  /*0df0*/  IMAD.WIDE R6, R9, 0xc, R36 ;  /* 0x0000000c09067825 */ /* 0x002fe200078e0224 */
[----:B------:R-:W2:Y:S01]  /*0e00*/  LDG.E R3, desc[UR8][R18.64+0x4] ;  /* 0x0000040812037981 */ /* 0x000ea2000c1e1900 */
[----:B------:R-:W1:Y:S03]  /*0e10*/  LDC R10, c[0x0][0x3dc] ;  /* 0x0000f700ff0a7b82 */ /* 0x000e660000000800 */
        /* <DEDUP_REMOVED lines=9> */
[----:B----4-:R-:W-:Y:S01]  /*0eb0*/  FADD R3, R2, -R11 ;  /* 0x8000000b02037221 */ /* 0x010fe20000000000 */
[----:B-1----:R-:W-:-:S03]  /*0ec0*/  FMUL R11, R10, R10 ;  /* 0x0000000a0a0b7220 */ /* 0x002fc60000400000 */
[----:B------:R-:W-:-:S05]  /*0ed0*/  FFMA R0, R3, R3, R0 ;  /* 0x0000000303007223 */ /* 0x000fca0000000000 */
[----:B------:R-:W-:-:S13]  /*0ee0*/  FSETP.GEU.AND P0, PT, R0, R11, PT ;  /* 0x0000000b0000720b */ /* 0x000fda0003f0e000 */
[----:B------:R-:W-:Y:S05]  /*0ef0*/  @P0 BRA `(.L_x_144) ;  /* 0x00000004004c0947 */ /* 0x000fea0003800000 */
[----:B------:R-:W-:Y:S01]  /*0f00*/  IADD3 R2, PT, PT, R0, -0xd000000, RZ ;  /* 0xf300000000027810 */ /* 0x000fe20007ffe0ff */
[----:B------:R1:W2:Y:S01]  /*0f10*/  MUFU.RSQ R11, R0 ;  /* 0x00000000000b7308 */ /* 0x0002a20000001400 */
[----:B------:R-:W-:Y:S02]  /*0f20*/  BSSY.RECONVERGENT B0, `(.L_x_145) ;  /* 0x000000c000007945 */ /* 0x000fe40003800200 */
[----:B------:R-:W-:-:S13]  /*0f30*/  ISETP.GT.U32.AND P0, PT, R2, 0x727fffff, PT ;  /* 0x727fffff0200780c */ /* 0x000fda0003f04070 */
[----:B-1----:R-:W-:Y:S05]  /*0f40*/  @!P0 BRA `(.L_x_146) ;  /* 0x0000000000148947 */ /* 0x002fea0003800000 */
[----:B------:R-:W-:Y:S02]  /*0f50*/  MOV R2, R0 ;  /* 0x0000000000027202 */ /* 0x000fe40000000f00 */
[----:B------:R-:W-:-:S07]  /*0f60*/  MOV R0, 0xf80 ;  /* 0x00000f8000007802 */ /* 0x000fce0000000f00 */
[----:B0-2---:R-:W-:Y:S05]  /*0f70*/  CALL.REL.NOINC `($__internal_3_$__cuda_sm20_sqrt_rn_f32_slowpath) ;  /* 0x0000002000cc7944 */ /* 0x005fea0003c00000 */
[----:B------:R-:W-:Y:S01]  /*0f80*/  MOV R7, R27 ;  /* 0x0000001b00077202 */ /* 0x000fe20000000f00 */
[----:B------:R-:W-:Y:S06]  /*0f90*/  BRA `(.L_x_147) ;  /* 0x0000000000107947 */ /* 0x000fec0003800000 */
.L_x_146:
[----:B--2---:R-:W-:Y:S01]  /*0fa0*/  FMUL.FTZ R7, R0, R11 ;  /* 0x0000000b00077220 */ /* 0x004fe20000410000 */
[----:B------:R-:W-:-:S03]  /*0fb0*/  FMUL.FTZ R2, R11, 0.5 ;  /* 0x3f0000000b027820 */ /* 0x000fc60000410000 */
[----:B------:R-:W-:-:S04]  /*0fc0*/  FFMA R0, -R7, R7, R0 ;  /* 0x0000000707007223 */ /* 0x000fc80000000100 */
[----:B------:R-:W-:-:S07]  /*0fd0*/  FFMA R7, R0, R2, R7 ;  /* 0x0000000200077223 */ /* 0x000fce0000000007 */
.L_x_147:
[----:B------:R-:W-:Y:S05]  /*0fe0*/  BSYNC.RECONVERGENT B0 ;  /* 0x0000000000007941 */ /* 0x000fea0003800200 */
.L_x_145:
[----:B------:R-:W-:Y:S01]  /*0ff0*/  FMUL R2, R7, R7 ;  /* 0x0000000707027220 */ /* 0x000fe20000400000 */
[----:B------:R-:W-:Y:S01]  /*1000*/  MOV R25, UR6 ;  /* 0x0000000600197c02 */ /* 0x000fe20008000f00 */
[----:B------:R-:W-:Y:S02]  /*1010*/  BSSY.RECONVERGENT B4, `(.L_x_148) ;  /* 0x000000f000047945 */ /* 0x000fe40003800200 */
[----:B------:R-:W1:Y:S08]  /*1020*/  MUFU.RCP R6, R2 ;  /* 0x0000000200067308 */ /* 0x000e700000001000 */
[----:B------:R-:W2:Y:S01]  /*1030*/  FCHK P0, R25, R2 ;  /* 0x0000000219007302 */ /* 0x000ea20000000000 */
[----:B-1----:R-:W-:-:S04]  /*1040*/  FFMA R11, -R2, R6, 1 ;  /* 0x3f800000020b7423 */ /* 0x002fc80000000106 */
[----:B------:R-:W-:-:S04]  /*1050*/  FFMA R6, R6, R11, R6 ;  /* 0x0000000b06067223 */ /* 0x000fc80000000006 */
[----:B------:R-:W-:-:S04]  /*1060*/  FFMA R11, R6, UR6, RZ ;  /* 0x00000006060b7c23 */ /* 0x000fc800080000ff */
[----:B------:R-:W-:-:S04]  /*1070*/  FFMA R0, -R2, R11, UR6 ;  /* 0x0000000602007e23 */ /* 0x000fc8000800010b */
[----:B------:R-:W-:Y:S01]  /*1080*/  FFMA R6, R6, R0, R11 ;  /* 0x0000000006067223 */ /* 0x000fe2000000000b */
[----:B--2---:R-:W-:Y:S06]  /*1090*/  @!P0 BRA `(.L_x_149) ;  /* 0x0000000000188947 */ /* 0x004fec0003800000 */
[----:B------:R-:W1:Y:S01]  /*10a0*/  LDCU UR5, c[0x0][0x3d8] ;  /* 0x00007b00ff0577ac */ /* 0x000e620008000800 */
[----:B------:R-:W-:Y:S02]  /*10b0*/  MOV R0, R2 ;  /* 0x0000000200007202 */ /* 0x000fe40000000f00 */
[----:B------:R-:W-:Y:S02]  /*10c0*/  MOV R22, 0x10f0 ;  /* 0x000010f000167802 */ /* 0x000fe40000000f00 */
[----:B-1----:R-:W-:-:S07]  /*10d0*/  MOV R30, UR5 ;  /* 0x00000005001e7c02 */ /* 0x002fce0008000f00 */
[----:B0-----:R-:W-:Y:S05]  /*10e0*/  CALL.REL.NOINC `($__internal_4_$__cuda_sm3x_div_rn_noftz_f32_slowpath) ;  /* 0x0000002000c87944 */ /* 0x001fea0003c00000 */
[----:B------:R-:W-:-:S07]  /*10f0*/  MOV R6, R0 ;  /* 0x0000000000067202 */ /* 0x000fce0000000f00 */
.L_x_149:
[----:B------:R-:W-:Y:S05]  /*1100*/  BSYNC.RECONVERGENT B4 ;  /* 0x0000000000047941 */ /* 0x000fea0003800200 */
.L_x_148:
[----:B------:R-:W1:Y:S01]  /*1110*/  MUFU.RCP R0, R7 ;  /* 0x0000000700007308 */ /* 0x000e620000001000 */
[----:B------:R-:W-:Y:S01]  /*1120*/  FMUL R30, R5, R6 ;  /* 0x00000006051e7220 */ /* 0x000fe20000400000 */
[----:B------:R-:W-:Y:S06]  /*1130*/  BSSY.RECONVERGENT B4, `(.L_x_150) ;  /* 0x000000c000047945 */ /* 0x000fec0003800200 */
[----:B------:R-:W2:Y:S01]  /*1140*/  FCHK P0, R30, R7 ;  /* 0x000000071e007302 */ /* 0x000ea20000000000 */
[----:B-1----:R-:W-:-:S04]  /*1150*/  FFMA R11, R0, -R7, 1 ;  /* 0x3f800000000b7423 */ /* 0x002fc80000000807 */
[----:B------:R-:W-:-:S04]  /*1160*/  FFMA R11, R0, R11, R0 ;  /* 0x0000000b000b7223 */ /* 0x000fc80000000000 */
[----:B------:R-:W-:-:S04]  /*1170*/  FFMA R10, R30, R11, RZ ;  /* 0x0000000b1e0a7223 */ /* 0x000fc800000000ff */
[----:B------:R-:W-:-:S04]  /*1180*/  FFMA R0, R10, -R7, R30 ;  /* 0x800000070a007223 */ /* 0x000fc8000000001e */
[----:B------:R-:W-:Y:S01]  /*1190*/  FFMA R10, R11, R0, R10 ;  /* 0x000000000b0a7223 */ /* 0x000fe2000000000a */
[----:B--2---:R-:W-:Y:S06]  /*11a0*/  @!P0 BRA `(.L_x_151) ;  /* 0x0000000000108947 */ /* 0x004fec0003800000 */
[----:B------:R-:W-:Y:S02]  /*11b0*/  MOV R0, R7 ;  /* 0x0000000700007202 */ /* 0x000fe40000000f00 */
[----:B------:R-:W-:-:S07]  /*11c0*/  MOV R22, 0x11e0 ;  /* 0x000011e000167802 */ /* 0x000fce0000000f00 */
[----:B0-----:R-:W-:Y:S05]  /*11d0*/  CALL.REL.NOINC `($__internal_4_$__cuda_sm3x_div_rn_noftz_f32_slowpath) ;  /* 0x00000020008c7944 */ /* 0x001fea0003c00000 */
[----:B------:R-:W-:-:S07]  /*11e0*/  MOV R10, R0 ;  /* 0x00000000000a7202 */ /* 0x000fce0000000f00 */
.L_x_151:
[----:B------:R-:W-:Y:S05]  /*11f0*/  BSYNC.RECONVERGENT B4 ;  /* 0x0000000000047941 */ /* 0x000fea0003800200 */
.L_x_150:
        /* <DEDUP_REMOVED lines=14> */
.L_x_153:
[----:B------:R-:W-:Y:S05]  /*12e0*/  BSYNC.RECONVERGENT B4 ;  /* 0x0000000000047941 */ /* 0x000fea0003800200 */
.L_x_152:
        /* <DEDUP_REMOVED lines=13> */
.L_x_155:
[----:B------:R-:W-:Y:S05]  /*13c0*/  BSYNC.RECONVERGENT B4 ;  /* 0x0000000000047941 */ /* 0x000fea0003800200 */
.L_x_154:
[----:B0-----:R-:W-:Y:S01]  /*13d0*/  FADD R23, R23, R10 ;  /* 0x0000000a17177221 */ /* 0x001fe20000000000 */
[----:B------:R-:W-:Y:S01]  /*13e0*/  FADD R21, R21, R4 ;  /* 0x0000000415157221 */ /* 0x000fe20000000000 */
[----:B------:R-:W-:-:S03]  /*13f0*/  FADD R15, R15, R0 ;  /* 0x000000000f0f7221 */ /* 0x000fc60000000000 */
[----:B------:R2:W-:Y:S04]  /*1400*/  STG.E desc[UR8][R16.64], R23 ;  /* 0x0000001710007986 */ /* 0x0005e8000c101908 */
[----:B------:R2:W-:Y:S04]  /*1410*/  STG.E desc[UR8][R16.64+0x4], R21 ;  /* 0x0000041510007986 */ /* 0x0005e8000c101908 */
[----:B------:R2:W-:Y:S02]  /*1420*/  STG.E desc[UR8][R16.64+0x8], R15 ;  /* 0x0000080f10007986 */ /* 0x0005e4000c101908 */
.L_x_144:
[----:B------:R-:W-:Y:S05]  /*1430*/  BSYNC.RECONVERGENT B3 ;  /* 0x0000000000037941 */ /* 0x000fea0003800200 */
.L_x_143:
[----:B------:R-:W-:Y:S01]  /*1440*/  IADD3 R3, PT, PT, R9, 0x1, RZ ;  /* 0x0000000109037810 */ /* 0x000fe20007ffe0ff */
[----:B------:R-:W-:Y:S03]  /*1450*/  BSSY.RECONVERGENT B3, `(.L_x_156) ;  /* 0x0000067000037945 */ /* 0x000fe60003800200 */
[----:B------:R-:W-:-:S13]  /*1460*/  ISETP.NE.AND P0, PT, R20, R3, PT ;  /* 0x000000031400720c */ /* 0x000fda0003f05270 */
[----:B------:R-:W-:Y:S05]  /*1470*/  @!P0 BRA `(.L_x_157) ;  /* 0x0000000400908947 */ /* 0x000fea0003800000 */
[----:B-1----:R-:W-:Y:S01]  /*1480*/  IMAD.WIDE R6, R9, 0xc, R36 ;  /* 0x0000000c09067825 */ /* 0x002fe200078e0224 */
[----:B------:R-:W3:Y:S01]  /*1490*/  LDG.E R3, desc[UR8][R18.64+0x4] ;  /* 0x0000040812037981 */ /* 0x000ee2000c1e1900 */
[----:B------:R-:W1:Y:S03]  /*14a0*/  LDC R10, c[0x0][0x3dc] ;  /* 0x0000f700ff0a7b82 */ /* 0x000e660000000800 */
[----:B------:R-:W3:Y:S04]  /*14b0*/  LDG.E R4, desc[UR8][R6.64+0x10] ;  /* 0x0000100806047981 */ /* 0x000ee8000c1e1900 */
[----:B------:R-:W4:Y:S04]  /*14c0*/  LDG.E R0, desc[UR8][R18.64] ;  /* 0x0000000812007981 */ /* 0x000f28000c1e1900 */
[----:B------:R-:W4:Y:S04]  /*14d0*/  LDG.E R5, desc[UR8][R6.64+0xc] ;  /* 0x00000c0806057981 */ /* 0x000f28000c1e1900 */
[----:B------:R-:W5:Y:S04]  /*14e0*/  LDG.E R2, desc[UR8][R6.64+0x14] ;  /* 0x0000140806027981 */ /* 0x000f68000c1e1900 */
[----:B------:R-:W5:Y:S01]  /*14f0*/  LDG.E R11, desc[UR8][R18.64+0x8] ;  /* 0x00000808120b7981 */ /* 0x000f62000c1e1900 */
[----:B---3--:R-:W-:Y:S01]  /*1500*/  FADD R4, R4, -R3 ;  /* 0x8000000304047221 */ /* 0x008fe20000000000 */
[----:B----4-:R-:W-:-:S03]  /*1510*/  FADD R5, R5, -R0 ;  /* 0x8000000005057221 */ /* 0x010fc60000000000 */
[----:B------:R-:W-:-:S04]  /*1520*/  FMUL R0, R4, R4 ;  /* 0x0000000404007220 */ /* 0x000fc80000400000 */
[----:B------:R-:W-:Y:S01]  /*1530*/  FFMA R0, R5, R5, R0 ;  /* 0x0000000505007223 */ /* 0x000fe20000000000 */
[----:B-----5:R-:W-:Y:S01]  /*1540*/  FADD R3, R2, -R11 ;  /* 0x8000000b02037221 */ /* 0x020fe20000000000 */
[----:B-1----:R-:W-:-:S03]  /*1550*/  FMUL R11, R10, R10 ;  /* 0x0000000a0a0b7220 */ /* 0x002fc60000400000 */
[----:B------:R-:W-:-:S05]  /*1560*/  FFMA R0, R3, R3, R0 ;  /* 0x0000000303007223 */ /* 0x000fca0000000000 */
[----:B------:R-:W-:-:S13]  /*1570*/  FSETP.GEU.AND P0, PT, R0, R11, PT ;  /* 0x0000000b0000720b */ /* 0x000fda0003f0e000 */
[----:B------:R-:W-:Y:S05]  /*1580*/  @P0 BRA `(.L_x_157) ;  /* 0x00000004004c0947 */ /* 0x000fea0003800000 */
[----:B------:R-:W-:Y:S01]  /*1590*/  IADD3 R2, PT, PT, R0, -0xd000000, RZ ;  /* 0xf300000000027810 */ /* 0x000fe20007ffe0ff */
[----:B------:R1:W3:Y:S01]  /*15a0*/  MUFU.RSQ R11, R0 ;  /* 0x00000000000b7308 */ /* 0x0002e20000001400 */
[----:B------:R-:W-:Y:S02]  /*15b0*/  BSSY.RECONVERGENT B0, `(.L_x_158) ;  /* 0x000000c000007945 */ /* 0x000fe40003800200 */
[----:B------:R-:W-:-:S13]  /*15c0*/  ISETP.GT.U32.AND P0, PT, R2, 0x727fffff, PT ;  /* 0x727fffff0200780c */ /* 0x000fda0003f04070 */
[----:B-1----:R-:W-:Y:S05]  /*15d0*/  @!P0 BRA `(.L_x_159) ;  /* 0x0000000000148947 */ /* 0x002fea0003800000 */
[----:B------:R-:W-:Y:S02]  /*15e0*/  MOV R2, R0 ;  /* 0x0000000000027202 */ /* 0x000fe40000000f00 */
[----:B------:R-:W-:-:S07]  /*15f0*/  MOV R0, 0x1610 ;  /* 0x0000161000007802 */ /* 0x000fce0000000f00 */
[----:B0-23--:R-:W-:Y:S05]  /*1600*/  CALL.REL.NOINC `($__internal_3_$__cuda_sm20_sqrt_rn_f32_slowpath) ;  /* 0x0000001c00287944 */ /* 0x00dfea0003c00000 */
[----:B------:R-:W-:Y:S01]  /*1610*/  MOV R7, R27 ;  /* 0x0000001b00077202 */ /* 0x000fe20000000f00 */
[----:B------:R-:W-:Y:S06]  /*1620*/  BRA `(.L_x_160) ;  /* 0x0000000000107947 */ /* 0x000fec0003800000 */
.L_x_159:
[----:B---3--:R-:W-:Y:S01]  /*1630*/  FMUL.FTZ R7, R0, R11 ;  /* 0x0000000b00077220 */ /* 0x008fe20000410000 */
[----:B------:R-:W-:-:S03]  /*1640*/  FMUL.FTZ R2, R11, 0.5 ;  /* 0x3f0000000b027820 */ /* 0x000fc60000410000 */
[----:B------:R-:W-:-:S04]  /*1650*/  FFMA R0, -R7, R7, R0 ;  /* 0x0000000707007223 */ /* 0x000fc80000000100 */
[----:B------:R-:W-:-:S07]  /*1660*/  FFMA R7, R0, R2, R7 ;  /* 0x0000000200077223 */ /* 0x000fce0000000007 */
.L_x_160:
[----:B------:R-:W-:Y:S05]  /*1670*/  BSYNC.RECONVERGENT B0 ;  /* 0x0000000000007941 */ /* 0x000fea0003800200 */
.L_x_158:
[----:B------:R-:W-:Y:S01]  /*1680*/  FMUL R2, R7, R7 ;  /* 0x0000000707027220 */ /* 0x000fe20000400000 */
[----:B------:R-:W-:Y:S01]  /*1690*/  MOV R25, UR6 ;  /* 0x0000000600197c02 */ /* 0x000fe20008000f00 */
[----:B------:R-:W-:Y:S02]  /*16a0*/  BSSY.RECONVERGENT B4, `(.L_x_161) ;  /* 0x000000f000047945 */ /* 0x000fe40003800200 */
[----:B------:R-:W1:Y:S08]  /*16b0*/  MUFU.RCP R6, R2 ;  /* 0x0000000200067308 */ /* 0x000e700000001000 */
[----:B------:R-:W3:Y:S01]  /*16c0*/  FCHK P0, R25, R2 ;  /* 0x0000000219007302 */ /* 0x000ee20000000000 */
[----:B-1----:R-:W-:-:S04]  /*16d0*/  FFMA R11, -R2, R6, 1 ;  /* 0x3f800000020b7423 */ /* 0x002fc80000000106 */
[----:B------:R-:W-:-:S04]  /*16e0*/  FFMA R6, R6, R11, R6 ;  /* 0x0000000b06067223 */ /* 0x000fc80000000006 */
[----:B------:R-:W-:-:S04]  /*16f0*/  FFMA R11, R6, UR6, RZ ;  /* 0x00000006060b7c23 */ /* 0x000fc800080000ff */
[----:B------:R-:W-:-:S04]  /*1700*/  FFMA R0, -R2, R11, UR6 ;  /* 0x0000000602007e23 */ /* 0x000fc8000800010b */
[----:B------:R-:W-:Y:S01]  /*1710*/  FFMA R6, R6, R0, R11 ;  /* 0x0000000006067223 */ /* 0x000fe2000000000b */
[----:B---3--:R-:W-:Y:S06]  /*1720*/  @!P0 BRA `(.L_x_162) ;  /* 0x0000000000188947 */ /* 0x008fec0003800000 */
[----:B------:R-:W1:Y:S01]  /*1730*/  LDCU UR5, c[0x0][0x3d8] ;  /* 0x00007b00ff0577ac */ /* 0x000e620008000800 */
[----:B------:R-:W-:Y:S02]  /*1740*/  MOV R0, R2 ;  /* 0x0000000200007202 */ /* 0x000fe40000000f00 */
[----:B------:R-:W-:Y:S02]  /*1750*/  MOV R22, 0x1780 ;  /* 0x0000178000167802 */ /* 0x000fe40000000f00 */
[----:B-1----:R-:W-:-:S07]  /*1760*/  MOV R30, UR5 ;  /* 0x00000005001e7c02 */ /* 0x002fce0008000f00 */
[----:B0-2---:R-:W-:Y:S05]  /*1770*/  CALL.REL.NOINC `($__internal_4_$__cuda_sm3x_div_rn_noftz_f32_slowpath) ;  /* 0x0000001c00247944 */ /* 0x005fea0003c00000 */
[----:B------:R-:W-:-:S07]  /*1780*/  MOV R6, R0 ;  /* 0x0000000000067202 */ /* 0x000fce0000000f00 */
.L_x_162:
[----:B------:R-:W-:Y:S05]  /*1790*/  BSYNC.RECONVERGENT B4 ;  /* 0x0000000000047941 */ /* 0x000fea0003800200 */
.L_x_161:
[----:B------:R-:W1:Y:S01]  /*17a0*/  MUFU.RCP R0, R7 ;  /* 0x0000000700007308 */ /* 0x000e620000001000 */
[----:B------:R-:W-:Y:S01]  /*17b0*/  FMUL R30, R5, R6 ;  /* 0x00000006051e7220 */ /* 0x000fe20000400000 */
[----:B------:R-:W-:Y:S06]  /*17c0*/  BSSY.RECONVERGENT B4, `(.L_x_163) ;  /* 0x000000c000047945 */ /* 0x000fec0003800200 */
[----:B------:R-:W3:Y:S01]  /*17d0*/  FCHK P0, R30, R7 ;  /* 0x000000071e007302 */ /* 0x000ee20000000000 */
[----:B-1----:R-:W-:-:S04]  /*17e0*/  FFMA R11, R0, -R7, 1 ;  /* 0x3f800000000b7423 */ /* 0x002fc80000000807 */
[----:B------:R-:W-:-:S04]  /*17f0*/  FFMA R11, R0, R11, R0 ;  /* 0x0000000b000b7223 */ /* 0x000fc80000000000 */
[----:B------:R-:W-:-:S04]  /*1800*/  FFMA R10, R30, R11, RZ ;  /* 0x0000000b1e0a7223 */ /* 0x000fc800000000ff */
[----:B------:R-:W-:-:S04]  /*1810*/  FFMA R0, R10, -R7, R30 ;  /* 0x800000070a007223 */ /* 0x000fc8000000001e */
[----:B------:R-:W-:Y:S01]  /*1820*/  FFMA R10, R11, R0, R10 ;  /* 0x000000000b0a7223 */ /* 0x000fe2000000000a */
[----:B---3--:R-:W-:Y:S06]  /*1830*/  @!P0 BRA `(.L_x_164) ;  /* 0x0000000000108947 */ /* 0x008fec0003800000 */
[----:B------:R-:W-:Y:S02]  /*1840*/  MOV R0, R7 ;  /* 0x0000000700007202 */ /* 0x000fe40000000f00 */
[----:B------:R-:W-:-:S07]  /*1850*/  MOV R22, 0x1870 ;  /* 0x0000187000167802 */ /* 0x000fce0000000f00 */
[----:B0-2---:R-:W-:Y:S05]  /*1860*/  CALL.REL.NOINC `($__internal_4_$__cuda_sm3x_div_rn_noftz_f32_slowpath) ;  /* 0x0000001800e87944 */ /* 0x005fea0003c00000 */
[----:B------:R-:W-:-:S07]  /*1870*/  MOV R10, R0 ;  /* 0x00000000000a7202 */ /* 0x000fce0000000f00 */
.L_x_164:
[----:B------:R-:W-:Y:S05]  /*1880*/  BSYNC.RECONVERGENT B4 ;  /* 0x0000000000047941 */ /* 0x000fea0003800200 */
.L_x_163:
        /* <DEDUP_REMOVED lines=14> */
.L_x_166:
[----:B------:R-:W-:Y:S05]  /*1970*/  BSYNC.RECONVERGENT B4 ;  /* 0x0000000000047941 */ /* 0x000fea0003800200 */
.L_x_165:
        /* <DEDUP_REMOVED lines=13> */
.L_x_168:
[----:B------:R-:W-:Y:S05]  /*1a50*/  BSYNC.RECONVERGENT B4 ;  /* 0x0000000000047941 */ /* 0x000fea0003800200 */
.L_x_167:
[----:B0-2---:R-:W-:Y:S01]  /*1a60*/  FADD R23, R23, R10 ;  /* 0x0000000a17177221 */ /* 0x005fe20000000000 */
[----:B------:R-:W-:Y:S01]  /*1a70*/  FADD R21, R21, R4 ;  /* 0x0000000415157221 */ /* 0x000fe20000000000 */
[----:B------:R-:W-:-:S03]  /*1a80*/  FADD R15, R15, R0 ;  /* 0x000000000f0f7221 */ /* 0x000fc60000000000 */
[----:B------:R3:W-:Y:S04]  /*1a90*/  STG.E desc[UR8][R16.64], R23 ;  /* 0x0000001710007986 */ /* 0x0007e8000c101908 */
[----:B------:R3:W-:Y:S04]  /*1aa0*/  STG.E desc[UR8][R16.64+0x4], R21 ;  /* 0x0000041510007986 */ /* 0x0007e8000c101908 */
[----:B------:R3:W-:Y:S02]  /*1ab0*/  STG.E desc[UR8][R16.64+0x8], R15 ;  /* 0x0000080f10007986 */ /* 0x0007e4000c101908 */
.L_x_157:
[----:B------:R-:W-:Y:S05]  /*1ac0*/  BSYNC.RECONVERGENT B3 ;  /* 0x0000000000037941 */ /* 0x000fea0003800200 */
.L_x_156:
[----:B------:R-:W-:-:S04]  /*1ad0*/  IADD3 R9, PT, PT, R9, 0x2, RZ ;  /* 0x0000000209097810 */ /* 0x000fc80007ffe0ff */
[----:B------:R-:W-:-:S13]  /*1ae0*/  ISETP.NE.AND P0, PT, R9, R8, PT ;  /* 0x000000080900720c */ /* 0x000fda0003f05270 */
[----:B------:R-:W-:Y:S05]  /*1af0*/  @P0 BRA `(.L_x_169) ;  /* 0xfffffff000b00947 */ /* 0x000fea000383ffff */
.L_x_129:
[----:B------:R-:W-:Y:S05]  /*1b00*/  BSYNC.RECONVERGENT B2 ;  /* 0x0000000000027941 */ /* 0x000fea0003800200 */
.L_x_128:
[----:B------:R-:W4:Y:S01]  /*1b10*/  LDC R11, c[0x0][0x3dc] ;  /* 0x0000f700ff0b7b82 */ /* 0x000f220000000800 */
[----:B------:R-:W-:Y:S01]  /*1b20*/  UMOV UR5, 0xffffffff ;  /* 0xffffffff00057882 */ /* 0x000fe20000000000 */
[----:B----4-:R-:W-:-:S07]  /*1b30*/  FMUL R11, R11, R11 ;  /* 0x0000000b0b0b7220 */ /* 0x010fce0000400000 */
.L_x_214:
[----:B----4-:R-:W4:Y:S01]  /*1b40*/  LDCU UR6, c[0x0][0x3b8] ;  /* 0x00007700ff0677ac */ /* 0x010f220008000800 */
[----:B------:R-:W-:-:S04]  /*1b50*/  IADD3 R10, PT, PT, R14, UR5, RZ ;  /* 0x000000050e0a7c10 */ /* 0x000fc8000fffe0ff */
[----:B----4-:R-:W-:Y:S01]  /*1b60*/  ISETP.GE.AND P0, PT, R10, UR6, PT ;  /* 0x000000060a007c0c */ /* 0x010fe2000bf06270 */
[----:B------:R-:W-:-:S03]  /*1b70*/  UMOV UR6, 0xffffffff ;  /* 0xffffffff00067882 */ /* 0x000fc60000000000 */
[----:B------:R-:W-:-:S13]  /*1b80*/  ISETP.LT.OR P0, PT, R10, RZ, P0 ;  /* 0x000000ff0a00720c */ /* 0x000fda0000701670 */
.L_x_213:
[----:B----4-:R-:W4:Y:S01]  /*1b90*/  LDCU UR7, c[0x0][0x3bc] ;  /* 0x00007780ff0777ac */ /* 0x010f220008000800 */
[----:B------:R-:W-:-:S04]  /*1ba0*/  IADD3 R9, PT, PT, R13, UR6, RZ ;  /* 0x000000060d097c10 */ /* 0x000fc8000fffe0ff */
[----:B----4-:R-:W-:Y:S01]  /*1bb0*/  ISETP.GE.AND P1, PT, R9, UR7, PT ;  /* 0x0000000709007c0c */ /* 0x010fe2000bf26270 */
[----:B------:R-:W-:-:S03]  /*1bc0*/  UMOV UR7, 0xffffffff ;  /* 0xffffffff00077882 */ /* 0x000fc60000000000 */
[----:B------:R-:W-:-:S04]  /*1bd0*/  ISETP.LT.OR P1, PT, R9, RZ, P1 ;  /* 0x000000ff0900720c */ /* 0x000fc80000f21670 */
[----:B------:R-:W-:-:S13]  /*1be0*/  PLOP3.LUT P1, PT, P0, P1, PT, 0xf8, 0x8f ;  /* 0x00000000008f781c */ /* 0x000fda0000723f70 */
.L_x_212:
[----:B------:R-:W-:-:S09]  /*1bf0*/  ULOP3.LUT UP0, URZ, UR7, UR6, UR5, 0xfe, !UPT ;  /* 0x0000000607ff7292 */ /* 0x000fd2000f80fe05 */
[----:B----4-:R-:W-:Y:S05]  /*1c00*/  BRA.U !UP0, `(.L_x_170) ;  /* 0x0000001508807547 */ /* 0x010fea000b800000 */
[----:B------:R-:W4:Y:S01]  /*1c10*/  LDCU UR10, c[0x0][0x3c0] ;  /* 0x00007800ff0a77ac */ /* 0x000f220008000800 */
[----:B------:R-:W-:Y:S01]  /*1c20*/  IADD3 R0, PT, PT, R12, UR7, RZ ;  /* 0x000000070c007c10 */ /* 0x000fe2000fffe0ff */
[----:B------:R-:W-:Y:S01]  /*1c30*/  BSSY.RECONVERGENT B2, `(.L_x_170) ;  /* 0x000015d000027945 */ /* 0x000fe20003800200 */
[----:B------:R-:W0:Y:S02]  /*1c40*/  LDCU UR13, c[0x0][0x3d8] ;  /* 0x00007b00ff0d77ac */ /* 0x000e240008000800 */
[----:B----4-:R-:W-:-:S04]  /*1c50*/  ISETP.GE.AND P2, PT, R0, UR10, PT ;  /* 0x0000000a00007c0c */ /* 0x010fc8000bf46270 */
[----:B------:R-:W-:-:S04]  /*1c60*/  ISETP.LT.OR P2, PT, R0, RZ, P2 ;  /* 0x000000ff0000720c */ /* 0x000fc80001741670 */
[----:B------:R-:W-:-:S13]  /*1c70*/  PLOP3.LUT P2, PT, P1, P2, PT, 0xf8, 0x8f ;  /* 0x00000000008f781c */ /* 0x000fda0000f45f70 */
[----:B0-----:R-:W-:Y:S05]  /*1c80*/  @P2 BRA `(.L_x_171) ;  /* 0x00000014005c2947 */ /* 0x001fea0003800000 */
[----:B------:R-:W0:Y:S01]  /*1c90*/  LDCU.64 UR10, c[0x0][0x3b8] ;  /* 0x00007700ff0a77ac */ /* 0x000e220008000a00 */
[----:B------:R-:W4:Y:S01]  /*1ca0*/  LDC.64 R2, c[0x0][0x3b0] ;  /* 0x0000ec00ff027b82 */ /* 0x000f220000000a00 */
[----:B------:R-:W5:Y:S01]  /*1cb0*/  LDCU UR12, c[0x0][0x3c4] ;  /* 0x00007880ff0c77ac */ /* 0x000f620008000800 */
[----:B0-----:R-:W-:-:S04]  /*1cc0*/  IMAD R5, R0, UR11, R9 ;  /* 0x0000000b00057c24 */ /* 0x001fc8000f8e0209 */
[----:B------:R-:W-:Y:S01]  /*1cd0*/  IMAD R5, R5, UR10, R10 ;  /* 0x0000000a05057c24 */ /* 0x000fe2000f8e020a */
[----:B-----5:R-:W-:-:S03]  /*1ce0*/  MOV R8, UR12 ;  /* 0x0000000c00087c02 */ /* 0x020fc60008000f00 */
[C---:B----4-:R-:W-:Y:S01]  /*1cf0*/  IMAD.WIDE R2, R5.reuse, 0x4, R2 ;  /* 0x0000000405027825 */ /* 0x050fe200078e0202 */
[----:B------:R-:W-:-:S04]  /*1d00*/  ISETP.NE.AND P2, PT, R5, UR4, PT ;  /* 0x0000000405007c0c */ /* 0x000fc8000bf45270 */
[----:B------:R-:W4:Y:S09]  /*1d10*/  LDG.E R5, desc[UR8][R2.64] ;  /* 0x0000000802057981 */ /* 0x000f32000c1e1900 */
[----:B------:R-:W4:Y:S02]  /*1d20*/  @P2 LDG.E R8, desc[UR8][R2.64+0x4] ;  /* 0x0000040802082981 */ /* 0x000f24000c1e1900 */
[----:B----4-:R-:W-:-:S13]  /*1d30*/  ISETP.GT.AND P2, PT, R8, R5, PT ;  /* 0x000000050800720c */ /* 0x010fda0003f44270 */
[----:B------:R-:W-:Y:S05]  /*1d40*/  @!P2 BRA `(.L_x_171) ;  /* 0x00000014002ca947 */ /* 0x000fea0003800000 */
        /* <DEDUP_REMOVED lines=10> */
[----:B------:R-:W0:Y:S01]  /*1df0*/  LDC.64 R24, c[0x0][0x380] ;  /* 0x0000e000ff187b82 */ /* 0x000e220000000a00 */
[----:B------:R-:W4:Y:S04]  /*1e00*/  LDG.E R3, desc[UR8][R18.64+0x4] ;  /* 0x0000040812037981 */ /* 0x000f28000c1e1900 */
[----:B------:R-:W5:Y:S04]  /*1e10*/  LDG.E R0, desc[UR8][R18.64] ;  /* 0x0000000812007981 */ /* 0x000f68000c1e1900 */
[----:B------:R-:W2:Y:S01]  /*1e20*/  LDG.E R7, desc[UR8][R18.64+0x8] ;  /* 0x0000080812077981 */ /* 0x000ea2000c1e1900 */
[----:B0-----:R-:W-:-:S05]  /*1e30*/  IMAD.WIDE R24, R5, 0xc, R24 ;  /* 0x0000000c05187825 */ /* 0x001fca00078e0218 */
[----:B------:R-:W4:Y:S04]  /*1e40*/  LDG.E R4, desc[UR8][R24.64+0x4] ;  /* 0x0000040818047981 */ /* 0x000f28000c1e1900 */
[----:B------:R-:W5:Y:S04]  /*1e50*/  LDG.E R5, desc[UR8][R24.64] ;  /* 0x0000000818057981 */ /* 0x000f68000c1e1900 */
[----:B------:R-:W2:Y:S01]  /*1e60*/  LDG.E R2, desc[UR8][R24.64+0x8] ;  /* 0x0000080818027981 */ /* 0x000ea2000c1e1900 */
[----:B----4-:R-:W-:Y:S01]  /*1e70*/  FADD R4, R4, -R3 ;  /* 0x8000000304047221 */ /* 0x010fe20000000000 */
[----:B-----5:R-:W-:-:S03]  /*1e80*/  FADD R5, R5, -R0 ;  /* 0x8000000005057221 */ /* 0x020fc60000000000 */
[----:B------:R-:W-:Y:S01]  /*1e90*/  FMUL R0, R4, R4 ;  /* 0x0000000404007220 */ /* 0x000fe20000400000 */
[----:B--2---:R-:W-:-:S03]  /*1ea0*/  FADD R3, R2, -R7 ;  /* 0x8000000702037221 */ /* 0x004fc60000000000 */
[----:B------:R-:W-:-:S04]  /*1eb0*/  FFMA R0, R5, R5, R0 ;  /* 0x0000000505007223 */ /* 0x000fc80000000000 */
[----:B------:R-:W-:-:S05]  /*1ec0*/  FFMA R0, R3, R3, R0 ;  /* 0x0000000303007223 */ /* 0x000fca0000000000 */
[----:B------:R-:W-:Y:S02]  /*1ed0*/  FSETP.GEU.AND P2, PT, R0, R11, PT ;  /* 0x0000000b0000720b */ /* 0x000fe40003f4e000 */
[----:B------:R-:W-:-:S11]  /*1ee0*/  MOV R7, R33 ;  /* 0x0000002100077202 */ /* 0x000fd60000000f00 */
[----:B------:R-:W-:Y:S05]  /*1ef0*/  @P2 BRA `(.L_x_173) ;  /* 0x0000000400542947 */ /* 0x000fea0003800000 */
[----:B------:R-:W-:Y:S01]  /*1f00*/  IADD3 R2, PT, PT, R0, -0xd000000, RZ ;  /* 0xf300000000027810 */ /* 0x000fe20007ffe0ff */
[----:B------:R0:W2:Y:S01]  /*1f10*/  MUFU.RSQ R25, R0 ;  /* 0x0000000000197308 */ /* 0x0000a20000001400 */
[----:B------:R-:W-:Y:S02]  /*1f20*/  BSSY.RECONVERGENT B0, `(.L_x_174) ;  /* 0x000000c000007945 */ /* 0x000fe40003800200 */
[----:B------:R-:W-:-:S13]  /*1f30*/  ISETP.GT.U32.AND P2, PT, R2, 0x727fffff, PT ;  /* 0x727fffff0200780c */ /* 0x000fda0003f44070 */
[----:B0-----:R-:W-:Y:S05]  /*1f40*/  @!P2 BRA `(.L_x_175) ;  /* 0x000000000014a947 */ /* 0x001fea0003800000 */
[----:B------:R-:W-:Y:S02]  /*1f50*/  MOV R2, R0 ;  /* 0x0000000000027202 */ /* 0x000fe40000000f00 */
[----:B------:R-:W-:-:S07]  /*1f60*/  MOV R0, 0x1f80 ;  /* 0x00001f8000007802 */ /* 0x000fce0000000f00 */
[----:B-123--:R-:W-:Y:S05]  /*1f70*/  CALL.REL.NOINC `($__internal_3_$__cuda_sm20_sqrt_rn_f32_slowpath) ;  /* 0x0000001000cc7944 */ /* 0x00efea0003c00000 */
[----:B------:R-:W-:Y:S01]  /*1f80*/  MOV R7, R27 ;  /* 0x0000001b00077202 */ /* 0x000fe20000000f00 */
[----:B------:R-:W-:Y:S06]  /*1f90*/  BRA `(.L_x_176) ;  /* 0x0000000000107947 */ /* 0x000fec0003800000 */
.L_x_175:
[----:B--2---:R-:W-:Y:S01]  /*1fa0*/  FMUL.FTZ R7, R0, R25 ;  /* 0x0000001900077220 */ /* 0x004fe20000410000 */
[----:B------:R-:W-:-:S03]  /*1fb0*/  FMUL.FTZ R2, R25, 0.5 ;  /* 0x3f00000019027820 */ /* 0x000fc60000410000 */
[----:B------:R-:W-:-:S04]  /*1fc0*/  FFMA R0, -R7, R7, R0 ;  /* 0x0000000707007223 */ /* 0x000fc80000000100 */
[----:B------:R-:W-:-:S07]  /*1fd0*/  FFMA R7, R0, R2, R7 ;  /* 0x0000000200077223 */ /* 0x000fce0000000007 */
.L_x_176:
[----:B------:R-:W-:Y:S05]  /*1fe0*/  BSYNC.RECONVERGENT B0 ;  /* 0x0000000000007941 */ /* 0x000fea0003800200 */
.L_x_174:
[----:B------:R-:W0:Y:S01]  /*1ff0*/  LDCU UR10, c[0x0][0x3d8] ;  /* 0x00007b00ff0a77ac */ /* 0x000e220008000800 */
[----:B------:R-:W-:Y:S01]  /*2000*/  FMUL R2, R7, R7 ;  /* 0x0000000707027220 */ /* 0x000fe20000400000 */
[----:B------:R-:W-:Y:S03]  /*2010*/  BSSY.RECONVERGENT B4, `(.L_x_177) ;  /* 0x0000010000047945 */ /* 0x000fe60003800200 */
[----:B------:R-:W2:Y:S01]  /*2020*/  MUFU.RCP R6, R2 ;  /* 0x0000000200067308 */ /* 0x000ea20000001000 */
[----:B0-----:R-:W-:-:S07]  /*2030*/  MOV R27, UR10 ;  /* 0x0000000a001b7c02 */ /* 0x001fce0008000f00 */
[----:B------:R-:W0:Y:S01]  /*2040*/  FCHK P2, R27, R2 ;  /* 0x000000021b007302 */ /* 0x000e220000040000 */
[----:B--2---:R-:W-:-:S04]  /*2050*/  FFMA R25, -R2, R6, 1 ;  /* 0x3f80000002197423 */ /* 0x004fc80000000106 */
        /* <DEDUP_REMOVED lines=9> */
[----:B-1-3--:R-:W-:Y:S05]  /*20f0*/  CALL.REL.NOINC `($__internal_4_$__cuda_sm3x_div_rn_noftz_f32_slowpath) ;  /* 0x0000001000c47944 */ /* 0x00afea0003c00000 */
[----:B------:R-:W-:-:S07]  /*2100*/  MOV R6, R0 ;  /* 0x0000000000067202 */ /* 0x000fce0000000f00 */
.L_x_178:
[----:B------:R-:W-:Y:S05]  /*2110*/  BSYNC.RECONVERGENT B4 ;  /* 0x0000000000047941 */ /* 0x000fea0003800200 */
.L_x_177:
[----:B------:R-:W0:Y:S01]  /*2120*/  MUFU.RCP R0, R7 ;  /* 0x0000000700007308 */ /* 0x000e220000001000 */
[----:B------:R-:W-:Y:S01]  /*2130*/  FMUL R30, R5, R6 ;  /* 0x00000006051e7220 */ /* 0x000fe20000400000 */
[----:B------:R-:W-:Y:S06]  /*2140*/  BSSY.RECONVERGENT B4, `(.L_x_179) ;  /* 0x000000c000047945 */ /* 0x000fec0003800200 */
[----:B------:R-:W2:Y:S01]  /*2150*/  FCHK P2, R30, R7 ;  /* 0x000000071e007302 */ /* 0x000ea20000040000 */
[----:B0-----:R-:W-:-:S04]  /*2160*/  FFMA R25, R0, -R7, 1 ;  /* 0x3f80000000197423 */ /* 0x001fc80000000807 */
[----:B------:R-:W-:-:S04]  /*2170*/  FFMA R25, R0, R25, R0 ;  /* 0x0000001900197223 */ /* 0x000fc80000000000 */
[----:B------:R-:W-:-:S04]  /*2180*/  FFMA R26, R30, R25, RZ ;  /* 0x000000191e1a7223 */ /* 0x000fc800000000ff */
[----:B------:R-:W-:-:S04]  /*2190*/  FFMA R0, R26, -R7, R30 ;  /* 0x800000071a007223 */ /* 0x000fc8000000001e */
[----:B------:R-:W-:Y:S01]  /*21a0*/  FFMA R26, R25, R0, R26 ;  /* 0x00000000191a7223 */ /* 0x000fe2000000001a */
[----:B--2---:R-:W-:Y:S06]  /*21b0*/  @!P2 BRA `(.L_x_180) ;  /* 0x000000000010a947 */ /* 0x004fec0003800000 */
[----:B------:R-:W-:Y:S02]  /*21c0*/  MOV R0, R7 ;  /* 0x0000000700007202 */ /* 0x000fe40000000f00 */
[----:B------:R-:W-:-:S07]  /*21d0*/  MOV R22, 0x21f0 ;  /* 0x000021f000167802 */ /* 0x000fce0000000f00 */
[----:B-1-3--:R-:W-:Y:S05]  /*21e0*/  CALL.REL.NOINC `($__internal_4_$__cuda_sm3x_div_rn_noftz_f32_slowpath) ;  /* 0x0000001000887944 */ /* 0x00afea0003c00000 */
[----:B------:R-:W-:-:S07]  /*21f0*/  MOV R26, R0 ;  /* 0x00000000001a7202 */ /* 0x000fce0000000f00 */
.L_x_180:
[----:B------:R-:W-:Y:S05]  /*2200*/  BSYNC.RECONVERGENT B4 ;  /* 0x0000000000047941 */ /* 0x000fea0003800200 */
.L_x_179:
        /* <DEDUP_REMOVED lines=14> */
.L_x_182:
[----:B------:R-:W-:Y:S05]  /*22f0*/  BSYNC.RECONVERGENT B4 ;  /* 0x0000000000047941 */ /* 0x000fea0003800200 */
.L_x_181:
        /* <DEDUP_REMOVED lines=13> */
.L_x_184:
[----:B------:R-:W-:Y:S05]  /*23d0*/  BSYNC.RECONVERGENT B4 ;  /* 0x0000000000047941 */ /* 0x000fea0003800200 */
.L_x_183:
[----:B---3--:R-:W-:Y:S01]  /*23e0*/  FADD R23, R23, R26 ;  /* 0x0000001a17177221 */ /* 0x008fe20000000000 */
[----:B------:R-:W-:Y:S01]  /*23f0*/  FADD R21, R21, R4 ;  /* 0x0000000415157221 */ /* 0x000fe20000000000 */
[----:B------:R-:W-:Y:S01]  /*2400*/  FADD R15, R15, R0 ;  /* 0x000000000f0f7221 */ /* 0x000fe20000000000 */
[----:B------:R-:W-:Y:S02]  /*2410*/  MOV R7, R33 ;  /* 0x0000002100077202 */ /* 0x000fe40000000f00 */
[----:B------:R0:W-:Y:S04]  /*2420*/  STG.E desc[UR8][R16.64], R23 ;  /* 0x0000001710007986 */ /* 0x0001e8000c101908 */
[----:B------:R0:W-:Y:S04]  /*2430*/  STG.E desc[UR8][R16.64+0x4], R21 ;  /* 0x0000041510007986 */ /* 0x0001e8000c101908 */
[----:B------:R0:W-:Y:S02]  /*2440*/  STG.E desc[UR8][R16.64+0x8], R15 ;  /* 0x0000080f10007986 */ /* 0x0001e4000c101908 */
.L_x_173:
[----:B------:R-:W-:Y:S05]  /*2450*/  BSYNC.RECONVERGENT B3 ;  /* 0x0000000000037941 */ /* 0x000fea0003800200 */
.L_x_172:
[----:B------:R-:W-:-:S13]  /*2460*/  ISETP.NE.AND P2, PT, R8, R33, PT ;  /* 0x000000210800720c */ /* 0x000fda0003f45270 */
[----:B------:R-:W-:Y:S05]  /*2470*/  @!P2 BRA `(.L_x_171) ;  /* 0x0000000c0060a947 */ /* 0x000fea0003800000 */
[----:B------:R-:W4:Y:S01]  /*2480*/  S2R R3, SR_TID.X ;  /* 0x0000000000037919 */ /* 0x000f220000002100 */
[----:B------:R-:W4:Y:S08]  /*2490*/  S2UR UR10, SR_CTAID.X ;  /* 0x00000000000a79c3 */ /* 0x000f300000002500 */
[----:B------:R-:W4:Y:S02]  /*24a0*/  LDC R0, c[0x0][0x360] ;  /* 0x0000d800ff007b82 */ /* 0x000f240000000800 */
[----:B----4-:R-:W-:-:S05]  /*24b0*/  IMAD R0, R0, UR10, R3 ;  /* 0x0000000a00007c24 */ /* 0x010fca000f8e0203 */
[----:B------:R-:W-:-:S07]  /*24c0*/  IADD3 R5, PT, PT, R7, -R0, RZ ;  /* 0x8000000007057210 */ /* 0x000fce0007ffe0ff */
.L_x_211:
[----:B------:R-:W-:Y:S01]  /*24d0*/  ISETP.NE.AND P2, PT, R5, RZ, PT ;  /* 0x000000ff0500720c */ /* 0x000fe20003f45270 */
[----:B------:R-:W-:-:S12]  /*24e0*/  BSSY.RECONVERGENT B3, `(.L_x_185) ;  /* 0x0000065000037945 */ /* 0x000fd80003800200 */
[----:B----4-:R-:W-:Y:S05]  /*24f0*/  @!P2 BRA `(.L_x_186) ;  /* 0x00000004008ca947 */ /* 0x010fea0003800000 */
[----:B------:R-:W4:Y:S01]  /*2500*/  LDC.64 R2, c[0x0][0x380] ;  /* 0x0000e000ff027b82 */ /* 0x000f220000000a00 */
[----:B------:R-:W5:Y:S04]  /*2510*/  LDG.E R27, desc[UR8][R18.64+0x4] ;  /* 0x00000408121b7981 */ /* 0x000f68000c1e1900 */
[----:B------:R-:W2:Y:S04]  /*2520*/  LDG.E R25, desc[UR8][R18.64] ;  /* 0x0000000812197981 */ /* 0x000ea8000c1e1900 */
[----:B------:R-:W3:Y:S01]  /*2530*/  LDG.E R29, desc[UR8][R18.64+0x8] ;  /* 0x00000808121d7981 */ /* 0x000ee2000c1e1900 */
[----:B----4-:R-:W-:-:S05]  /*2540*/  IMAD.WIDE R2, R7, 0xc, R2 ;  /* 0x0000000c07027825 */ /* 0x010fca00078e0202 */
[----:B------:R-:W5:Y:S04]  /*2550*/  LDG.E R28, desc[UR8][R2.64+0x4] ;  /* 0x00000408021c7981 */ /* 0x000f68000c1e1900 */
[----:B------:R-:W2:Y:S04]  /*2560*/  LDG.E R26, desc[UR8][R2.64] ;  /* 0x00000008021a7981 */ /* 0x000ea8000c1e1900 */
[----:B------:R-:W3:Y:S01]  /*2570*/  LDG.E R6, desc[UR8][R2.64+0x8] ;  /* 0x0000080802067981 */ /* 0x000ee2000c1e1900 */
[----:B-----5:R-:W-:Y:S01]  /*2580*/  FADD R28, R28, -R27 ;  /* 0x8000001b1c1c7221 */ /* 0x020fe20000000000 */
[----:B--2---:R-:W-:-:S03]  /*2590*/  FADD R26, R26, -R25 ;  /* 0x800000191a1a7221 */ /* 0x004fc60000000000 */
[----:B------:R-:W-:Y:S01]  /*25a0*/  FMUL R25, R28, R28 ;  /* 0x0000001c1c197220 */ /* 0x000fe20000400000 */
[----:B---3--:R-:W-:-:S03]  /*25b0*/  FADD R6, R6, -R29 ;  /* 0x8000001d06067221 */ /* 0x008fc60000000000 */
[----:B------:R-:W-:-:S04]  /*25c0*/  FFMA R25, R26, R26, R25 ;  /* 0x0000001a1a197223 */ /* 0x000fc80000000019 */
[----:B------:R-:W-:-:S05]  /*25d0*/  FFMA R25, R6, R6, R25 ;  /* 0x0000000606197223 */ /* 0x000fca0000000019 */
[----:B------:R-:W-:-:S13]  /*25e0*/  FSETP.GEU.AND P2, PT, R25, R11, PT ;  /* 0x0000000b1900720b */ /* 0x000fda0003f4e000 */
[----:B------:R-:W-:Y:S05]  /*25f0*/  @P2 BRA `(.L_x_186) ;  /* 0x00000004004c2947 */ /* 0x000fea0003800000 */
[----:B------:R-:W-:Y:S01]  /*2600*/  IADD3 R2, PT, PT, R25, -0xd000000, RZ ;  /* 0xf300000019027810 */ /* 0x000fe20007ffe0ff */
[----:B------:R2:W3:Y:S01]  /*2610*/  MUFU.RSQ R0, R25 ;  /* 0x0000001900007308 */ /* 0x0004e20000001400 */
[----:B------:R-:W-:Y:S02]  /*2620*/  BSSY.RECONVERGENT B0, `(.L_x_187) ;  /* 0x000000c000007945 */ /* 0x000fe40003800200 */
[----:B------:R-:W-:-:S13]  /*2630*/  ISETP.GT.U32.AND P2, PT, R2, 0x727fffff, PT ;  /* 0x727fffff0200780c */ /* 0x000fda0003f44070 */
[----:B--2---:R-:W-:Y:S05]  /*2640*/  @!P2 BRA `(.L_x_188) ;  /* 0x000000000014a947 */ /* 0x004fea0003800000 */
[----:B------:R-:W-:Y:S02]  /*2650*/  MOV R2, R25 ;  /* 0x0000001900027202 */ /* 0x000fe40000000f00 */
[----:B---3--:R-:W-:-:S07]  /*2660*/  MOV R0, 0x2680 ;  /* 0x0000268000007802 */ /* 0x008fce0000000f00 */
[----:B01----:R-:W-:Y:S05]  /*2670*/  CALL.REL.NOINC `($__internal_3_$__cuda_sm20_sqrt_rn_f32_slowpath) ;  /* 0x0000000c000c7944 */ /* 0x003fea0003c00000 */
[----:B------:R-:W-:Y:S01]  /*2680*/  MOV R4, R27 ;  /* 0x0000001b00047202 */ /* 0x000fe20000000f00 */
[----:B------:R-:W-:Y:S06]  /*2690*/  BRA `(.L_x_189) ;  /* 0x0000000000107947 */ /* 0x000fec0003800000 */
.L_x_188:
[----:B---3--:R-:W-:Y:S01]  /*26a0*/  FMUL.FTZ R4, R25, R0 ;  /* 0x0000000019047220 */ /* 0x008fe20000410000 */
[----:B------:R-:W-:-:S03]  /*26b0*/  FMUL.FTZ R0, R0, 0.5 ;  /* 0x3f00000000007820 */ /* 0x000fc60000410000 */
[----:B------:R-:W-:-:S04]  /*26c0*/  FFMA R3, -R4, R4, R25 ;  /* 0x0000000404037223 */ /* 0x000fc80000000119 */
[----:B------:R-:W-:-:S07]  /*26d0*/  FFMA R4, R3, R0, R4 ;  /* 0x0000000003047223 */ /* 0x000fce0000000004 */
.L_x_189:
[----:B------:R-:W-:Y:S05]  /*26e0*/  BSYNC.RECONVERGENT B0 ;  /* 0x0000000000007941 */ /* 0x000fea0003800200 */
.L_x_187:
[----:B------:R-:W-:Y:S01]  /*26f0*/  FMUL R2, R4, R4 ;  /* 0x0000000404027220 */ /* 0x000fe20000400000 */
[----:B------:R-:W-:Y:S01]  /*2700*/  MOV R27, UR13 ;  /* 0x0000000d001b7c02 */ /* 0x000fe20008000f00 */
[----:B------:R-:W-:Y:S02]  /*2710*/  BSSY.RECONVERGENT B4, `(.L_x_190) ;  /* 0x000000f000047945 */ /* 0x000fe40003800200 */
[----:B------:R-:W2:Y:S08]  /*2720*/  MUFU.RCP R3, R2 ;  /* 0x0000000200037308 */ /* 0x000eb00000001000 */
[----:B------:R-:W3:Y:S01]  /*2730*/  FCHK P2, R27, R2 ;  /* 0x000000021b007302 */ /* 0x000ee20000040000 */
[----:B--2---:R-:W-:-:S04]  /*2740*/  FFMA R0, -R2, R3, 1 ;  /* 0x3f80000002007423 */ /* 0x004fc80000000103 */
[----:B------:R-:W-:-:S04]  /*2750*/  FFMA R3, R3, R0, R3 ;  /* 0x0000000003037223 */ /* 0x000fc80000000003 */
[----:B------:R-:W-:-:S04]  /*2760*/  FFMA R0, R3, UR13, RZ ;  /* 0x0000000d03007c23 */ /* 0x000fc800080000ff */
[----:B------:R-:W-:-:S04]  /*2770*/  FFMA R25, -R2, R0, UR13 ;  /* 0x0000000d02197e23 */ /* 0x000fc80008000100 */
[----:B------:R-:W-:Y:S01]  /*2780*/  FFMA R3, R3, R25, R0 ;  /* 0x0000001903037223 */ /* 0x000fe20000000000 */
[----:B---3--:R-:W-:Y:S06]  /*2790*/  @!P2 BRA `(.L_x_191) ;  /* 0x000000000018a947 */ /* 0x008fec0003800000 */
[----:B------:R-:W2:Y:S01]  /*27a0*/  LDCU UR10, c[0x0][0x3d8] ;  /* 0x00007b00ff0a77ac */ /* 0x000ea20008000800 */
[----:B------:R-:W-:Y:S02]  /*27b0*/  MOV R0, R2 ;  /* 0x0000000200007202 */ /* 0x000fe40000000f00 */
[----:B------:R-:W-:Y:S02]  /*27c0*/  MOV R22, 0x27f0 ;  /* 0x000027f000167802 */ /* 0x000fe40000000f00 */
[----:B--2---:R-:W-:-:S07]  /*27d0*/  MOV R30, UR10 ;  /* 0x0000000a001e7c02 */ /* 0x004fce0008000f00 */
[----:B01----:R-:W-:Y:S05]  /*27e0*/  CALL.REL.NOINC `($__internal_4_$__cuda_sm3x_div_rn_noftz_f32_slowpath) ;  /* 0x0000000c00087944 */ /* 0x003fea0003c00000 */
[----:B------:R-:W-:-:S07]  /*27f0*/  MOV R3, R0 ;  /* 0x0000000000037202 */ /* 0x000fce0000000f00 */
.L_x_191:
[----:B------:R-:W-:Y:S05]  /*2800*/  BSYNC.RECONVERGENT B4 ;  /* 0x0000000000047941 */ /* 0x000fea0003800200 */
.L_x_190:
[----:B------:R-:W2:Y:S01]  /*2810*/  MUFU.RCP R25, R4 ;  /* 0x0000000400197308 */ /* 0x000ea20000001000 */
[----:B------:R-:W-:Y:S01]  /*2820*/  FMUL R30, R26, R3 ;  /* 0x000000031a1e7220 */ /* 0x000fe20000400000 */
[----:B------:R-:W-:Y:S06]  /*2830*/  BSSY.RECONVERGENT B4, `(.L_x_192) ;  /* 0x000000c000047945 */ /* 0x000fec0003800200 */
[----:B------:R-:W3:Y:S01]  /*2840*/  FCHK P2, R30, R4 ;  /* 0x000000041e007302 */ /* 0x000ee20000040000 */
[----:B--2---:R-:W-:-:S04]  /*2850*/  FFMA R0, R25, -R4, 1 ;  /* 0x3f80000019007423 */ /* 0x004fc80000000804 */
[----:B------:R-:W-:-:S04]  /*2860*/  FFMA R25, R25, R0, R25 ;  /* 0x0000000019197223 */ /* 0x000fc80000000019 */
[----:B------:R-:W-:-:S04]  /*2870*/  FFMA R27, R30, R25, RZ ;  /* 0x000000191e1b7223 */ /* 0x000fc800000000ff */
[----:B------:R-:W-:-:S04]  /*2880*/  FFMA R26, R27, -R4, R30 ;  /* 0x800000041b1a7223 */ /* 0x000fc8000000001e */
[----:B------:R-:W-:Y:S01]  /*2890*/  FFMA R26, R25, R26, R27 ;  /* 0x0000001a191a7223 */ /* 0x000fe2000000001b */
[----:B---3--:R-:W-:Y:S06]  /*28a0*/  @!P2 BRA `(.L_x_193) ;  /* 0x000000000010a947 */ /* 0x008fec0003800000 */
[----:B------:R-:W-:Y:S02]  /*28b0*/  MOV R0, R4 ;  /* 0x0000000400007202 */ /* 0x000fe40000000f00 */
[----:B------:R-:W-:-:S07]  /*28c0*/  MOV R22, 0x28e0 ;  /* 0x000028e000167802 */ /* 0x000fce0000000f00 */
[----:B01----:R-:W-:Y:S05]  /*28d0*/  CALL.REL.NOINC `($__internal_4_$__cuda_sm3x_div_rn_noftz_f32_slowpath) ;  /* 0x0000000800cc7944 */ /* 0x003fea0003c00000 */
[----:B------:R-:W-:-:S07]  /*28e0*/  MOV R26, R0 ;  /* 0x00000000001a7202 */ /* 0x000fce0000000f00 */
.L_x_193:
[----:B------:R-:W-:Y:S05]  /*28f0*/  BSYNC.RECONVERGENT B4 ;  /* 0x0000000000047941 */ /* 0x000fea0003800200 */
.L_x_192:
        /* <DEDUP_REMOVED lines=14> */
.L_x_195:
[----:B------:R-:W-:Y:S05]  /*29e0*/  BSYNC.RECONVERGENT B4 ;  /* 0x0000000000047941 */ /* 0x000fea0003800200 */
.L_x_194:
        /* <DEDUP_REMOVED lines=13> */
.L_x_197:
[----:B------:R-:W-:Y:S05]  /*2ac0*/  BSYNC.RECONVERGENT B4 ;  /* 0x0000000000047941 */ /* 0x000fea0003800200 */
.L_x_196:
[----:B0-----:R-:W-:Y:S01]  /*2ad0*/  FADD R23, R23, R26 ;  /* 0x0000001a17177221 */ /* 0x001fe20000000000 */
[----:B------:R-:W-:Y:S01]  /*2ae0*/  FADD R21, R21, R28 ;  /* 0x0000001c15157221 */ /* 0x000fe20000000000 */
[----:B------:R-:W-:-:S03]  /*2af0*/  FADD R15, R15, R0 ;  /* 0x000000000f0f7221 */ /* 0x000fc60000000000 */
[----:B------:R4:W-:Y:S04]  /*2b00*/  STG.E desc[UR8][R16.64], R23 ;  /* 0x0000001710007986 */ /* 0x0009e8000c101908 */
[----:B------:R4:W-:Y:S04]  /*2b10*/  STG.E desc[UR8][R16.64+0x4], R21 ;  /* 0x0000041510007986 */ /* 0x0009e8000c101908 */
[----:B------:R4:W-:Y:S02]  /*2b20*/  STG.E desc[UR8][R16.64+0x8], R15 ;  /* 0x0000080f10007986 */ /* 0x0009e4000c101908 */
.L_x_186:
[----:B------:R-:W-:Y:S05]  /*2b30*/  BSYNC.RECONVERGENT B3 ;  /* 0x0000000000037941 */ /* 0x000fea0003800200 */
.L_x_185:
[----:B------:R-:W-:Y:S01]  /*2b40*/  IADD3 R3, PT, PT, R7, 0x1, RZ ;  /* 0x0000000107037810 */ /* 0x000fe20007ffe0ff */
[----:B------:R-:W-:Y:S03]  /*2b50*/  BSSY.RECONVERGENT B3, `(.L_x_198) ;  /* 0x0000066000037945 */ /* 0x000fe60003800200 */
[----:B------:R-:W-:-:S13]  /*2b60*/  ISETP.NE.AND P2, PT, R20, R3, PT ;  /* 0x000000031400720c */ /* 0x000fda0003f45270 */
[----:B------:R-:W-:Y:S05]  /*2b70*/  @!P2 BRA `(.L_x_199) ;  /* 0x00000004008ca947 */ /* 0x000fea0003800000 */
[----:B------:R-:W5:Y:S01]  /*2b80*/  LDC.64 R2, c[0x0][0x380] ;  /* 0x0000e000ff027b82 */ /* 0x000f620000000a00 */
[----:B------:R-:W2:Y:S04]  /*2b90*/  LDG.E R27, desc[UR8][R18.64+0x4] ;  /* 0x00000408121b7981 */ /* 0x000ea8000c1e1900 */
[----:B------:R-:W3:Y:S04]  /*2ba0*/  LDG.E R25, desc[UR8][R18.64] ;  /* 0x0000000812197981 */ /* 0x000ee8000c1e1900 */
[----:B------:R-:W4:Y:S01]  /*2bb0*/  LDG.E R29, desc[UR8][R18.64+0x8] ;  /* 0x00000808121d7981 */ /* 0x000f22000c1e1900 */
[----:B-----5:R-:W-:-:S05]  /*2bc0*/  IMAD.WIDE R2, R7, 0xc, R2 ;  /* 0x0000000c07027825 */ /* 0x020fca00078e0202 */
        /* <DEDUP_REMOVED lines=21> */
.L_x_201:
[----:B---3--:R-:W-:Y:S01]  /*2d20*/  FMUL.FTZ R4, R25, R0 ;  /* 0x0000000019047220 */ /* 0x008fe20000410000 */
[----:B------:R-:W-:-:S03]  /*2d30*/  FMUL.FTZ R0, R0, 0.5 ;  /* 0x3f00000000007820 */ /* 0x000fc60000410000 */
[----:B------:R-:W-:-:S04]  /*2d40*/  FFMA R3, -R4, R4, R25 ;  /* 0x0000000404037223 */ /* 0x000fc80000000119 */
[----:B------:R-:W-:-:S07]  /*2d50*/  FFMA R4, R3, R0, R4 ;  /* 0x0000000003047223 */ /* 0x000fce0000000004 */
.L_x_202:
[----:B------:R-:W-:Y:S05]  /*2d60*/  BSYNC.RECONVERGENT B0 ;  /* 0x0000000000007941 */ /* 0x000fea0003800200 */
.L_x_200:
        /* <DEDUP_REMOVED lines=17> */
.L_x_204:
[----:B------:R-:W-:Y:S05]  /*2e80*/  BSYNC.RECONVERGENT B4 ;  /* 0x0000000000047941 */ /* 0x000fea0003800200 */
.L_x_203:
        /* <DEDUP_REMOVED lines=14> */
.L_x_206:
[----:B------:R-:W-:Y:S05]  /*2f70*/  BSYNC.RECONVERGENT B4 ;  /* 0x0000000000047941 */ /* 0x000fea0003800200 */
.L_x_205:
        /* <DEDUP_REMOVED lines=14> */
.L_x_208:
[----:B------:R-:W-:Y:S05]  /*3060*/  BSYNC.RECONVERGENT B4 ;  /* 0x0000000000047941 */ /* 0x000fea0003800200 */
.L_x_207:
        /* <DEDUP_REMOVED lines=13> */
.L_x_210:
[----:B------:R-:W-:Y:S05]  /*3140*/  BSYNC.RECONVERGENT B4 ;  /* 0x0000000000047941 */ /* 0x000fea0003800200 */
.L_x_209:
[----:B0-----:R-:W-:Y:S01]  /*3150*/  FADD R23, R23, R26 ;  /* 0x0000001a17177221 */ /* 0x001fe20000000000 */
[----:B------:R-:W-:Y:S01]  /*3160*/  FADD R21, R21, R28 ;  /* 0x0000001c15157221 */ /* 0x000fe20000000000 */
[----:B------:R-:W-:-:S03]  /*3170*/  FADD R15, R15, R0 ;  /* 0x000000000f0f7221 */ /* 0x000fc60000000000 */
[----:B------:R0:W-:Y:S04]  /*3180*/  STG.E desc[UR8][R16.64], R23 ;  /* 0x0000001710007986 */ /* 0x0001e8000c101908 */
[----:B------:R0:W-:Y:S04]  /*3190*/  STG.E desc[UR8][R16.64+0x4], R21 ;  /* 0x0000041510007986 */ /* 0x0001e8000c101908 */
[----:B------:R0:W-:Y:S02]  /*31a0*/  STG.E desc[UR8][R16.64+0x8], R15 ;  /* 0x0000080f10007986 */ /* 0x0001e4000c101908 */
.L_x_199:
[----:B------:R-:W-:Y:S05]  /*31b0*/  BSYNC.RECONVERGENT B3 ;  /* 0x0000000000037941 */ /* 0x000fea0003800200 */
.L_x_198:
[----:B------:R-:W-:Y:S02]  /*31c0*/  IADD3 R7, PT, PT, R7, 0x2, RZ ;  /* 0x0000000207077810 */ /* 0x000fe40007ffe0ff */
[----:B------:R-:W-:Y:S02]  /*31d0*/  IADD3 R5, PT, PT, R5, 0x2, RZ ;  /* 0x0000000205057810 */ /* 0x000fe40007ffe0ff */
[----:B------:R-:W-:-:S13]  /*31e0*/  ISETP.NE.AND P2, PT, R7, R8, PT ;  /* 0x000000080700720c */ /* 0x000fda0003f45270 */
[----:B------:R-:W-:Y:S05]  /*31f0*/  @P2 BRA `(.L_x_211) ;  /* 0xfffffff000b42947 */ /* 0x000fea000383ffff */
.L_x_171:
[----:B------:R-:W-:Y:S05]  /*3200*/  BSYNC.RECONVERGENT B2 ;  /* 0x0000000000027941 */ /* 0x000fea0003800200 */
.L_x_170:
[----:B------:R-:W-:-:S04]  /*3210*/  UIADD3 UR7, UPT, UPT, UR7, 0x1, URZ ;  /* 0x0000000107077890 */ /* 0x000fc8000fffe0ff */
[----:B------:R-:W-:-:S09]  /*3220*/  UISETP.NE.AND UP0, UPT, UR7, 0x2, UPT ;  /* 0x000000020700788c */ /* 0x000fd2000bf05270 */
[----:B------:R-:W-:Y:S05]  /*3230*/  BRA.U UP0, `(.L_x_212) ;  /* 0xffffffe9006c7547 */ /* 0x000fea000b83ffff */
[----:B------:R-:W-:-:S04]  /*3240*/  UIADD3 UR6, UPT, UPT, UR6, 0x1, URZ ;  /* 0x0000000106067890 */ /* 0x000fc8000fffe0ff */
[----:B------:R-:W-:-:S09]  /*3250*/  UISETP.NE.AND UP0, UPT, UR6, 0x2, UPT ;  /* 0x000000020600788c */ /* 0x000fd2000bf05270 */
[----:B------:R-:W-:Y:S05]  /*3260*/  BRA.U UP0, `(.L_x_213) ;  /* 0xffffffe900487547 */ /* 0x000fea000b83ffff */
[----:B------:R-:W-:-:S04]  /*3270*/  UIADD3 UR5, UPT, UPT, UR5, 0x1, URZ ;  /* 0x0000000105057890 */ /* 0x000fc8000fffe0ff */
[----:B------:R-:W-:-:S09]  /*3280*/  UISETP.NE.AND UP0, UPT, UR5, 0x2, UPT ;  /* 0x000000020500788c */ /* 0x000fd2000bf05270 */
[----:B------:R-:W-:Y:S05]  /*3290*/  BRA.U UP0, `(.L_x_214) ;  /* 0xffffffe900287547 */ /* 0x000fea000b83ffff */
[----:B------:R-:W-:Y:S05]  /*32a0*/  EXIT ;  /* 0x000000000000794d */ /* 0x000fea0003800000 */
        .weak           $__internal_3_$__cuda_sm20_sqrt_rn_f32_slowpath
        .type           $__internal_3_$__cuda_sm20_sqrt_rn_f32_slowpath,@function
        .size           $__internal_3_$__cuda_sm20_sqrt_rn_f32_slowpath,($__internal_4_$__cuda_sm3x_div_rn_noftz_f32_slowpath - $__internal_3_$__cuda_sm20_sqrt_rn_f32_slowpath)
$__internal_3_$__cuda_sm20_sqrt_rn_f32_slowpath:
        /* <DEDUP_REMOVED lines=10> */
[----:B------:R-:W-:-:S04]  /*3350*/  @P2 FFMA R30, R2, 1.84467440737095516160e+19, RZ ;  /* 0x5f800000021e2823 */ /* 0x000fc800000000ff */
[----:B------:R-:W0:Y:S02]  /*3360*/  @P2 MUFU.RSQ R27, R30 ;  /* 0x0000001e001b2308 */ /* 0x000e240000001400 */
[----:B0-----:R-:W-:Y:S01]  /*3370*/  @P2 FMUL.FTZ R25, R30, R27 ;  /* 0x0000001b1e192220 */ /* 0x001fe20000410000 */
[----:B------:R-:W-:Y:S01]  /*3380*/  @P2 FMUL.FTZ R22, R27, 0.5 ;  /* 0x3f0000001b162820 */ /* 0x000fe20000410000 */
[----:B------:R-:W-:Y:S02]  /*3390*/  @!P2 MOV R27, R2 ;  /* 0x00000002001ba202 */ /* 0x000fe40000000f00 */
[----:B------:R-:W-:-:S04]  /*33a0*/  @P2 FADD.FTZ R24, -R25, -RZ ;  /* 0x800000ff19182221 */ /* 0x000fc80000010100 */
[----:B------:R-:W-:-:S04]  /*33b0*/  @P2 FFMA R24, R25, R24, R30 ;  /* 0x0000001819182223 */ /* 0x000fc8000000001e */
[----:B------:R-:W-:-:S04]  /*33c0*/  @P2 FFMA R22, R24, R22, R25 ;  /* 0x0000001618162223 */ /* 0x000fc80000000019 */
[----:B------:R-:W-:-:S07]  /*33d0*/  @P2 FMUL.FTZ R27, R22, 2.3283064365386962891e-10 ;  /* 0x2f800000161b2820 */ /* 0x000fce0000410000 */
.L_x_215:
[----:B------:R-:W-:Y:S01]  /*33e0*/  HFMA2 R25, -RZ, RZ, 0, 0 ;  /* 0x00000000ff197431 */ /* 0x000fe200000001ff */
[----:B------:R-:W-:-:S04]  /*33f0*/  MOV R24, R0 ;  /* 0x0000000000187202 */ /* 0x000fc80000000f00 */
[----:B------:R-:W-:Y:S05]  /*3400*/  RET.REL.NODEC R24 `(_Z21calculateForcesKernelP6float3S0_PfS1_S0_PiS2_iiiiffffff) ;  /* 0xffffffc818fc7950 */ /* 0x000fea0003c3ffff */
        .weak           $__internal_4_$__cuda_sm3x_div_rn_noftz_f32_slowpath
        .type           $__internal_4_$__cuda_sm3x_div_rn_noftz_f32_slowpath,@function
        .size           $__internal_4_$__cuda_sm3x_div_rn_noftz_f32_slowpath,(.L_x_232 - $__internal_4_$__cuda_sm3x_div_rn_noftz_f32_slowpath)
$__internal_4_$__cuda_sm3x_div_rn_noftz_f32_slowpath:
        /* <DEDUP_REMOVED lines=17> */
[----:B------:R-:W-:Y:S02]  /*3520*/  FSETP.NEU.FTZ.AND P4, PT, |R30|, +INF , PT ;  /* 0x7f8000001e00780b */ /* 0x000fe40003f9d200 */
        /* <DEDUP_REMOVED lines=16> */
.L_x_217:
[----:B------:R-:W-:Y:S01]  /*3630*/  LEA R25, R2, 0xc0800000, 0x17 ;  /* 0xc080000002197811 */ /* 0x000fe200078eb8ff */
[----:B------:R-:W-:Y:S01]  /*3640*/  BSSY.RECONVERGENT B1, `(.L_x_222) ;  /* 0x0000036000017945 */ /* 0x000fe20003800200 */
[----:B------:R-:W-:Y:S02]  /*3650*/  IADD3 R27, PT, PT, R27, -0x7f, RZ ;  /* 0xffffff811b1b7810 */ /* 0x000fe40007ffe0ff */
[----:B------:R-:W-:-:S03]  /*3660*/  IADD3 R34, PT, PT, -R25, R0, RZ ;  /* 0x0000000019227210 */ /* 0x000fc60007ffe1ff */
[C---:B------:R-:W-:Y:S01]  /*3670*/  IMAD R0, R27.reuse, -0x800000, R30 ;  /* 0xff8000001b007824 */ /* 0x040fe200078e021e */
[----:B------:R-:W0:Y:S01]  /*3680*/  MUFU.RCP R32, R34 ;  /* 0x0000002200207308 */ /* 0x000e220000001000 */
[----:B------:R-:W-:Y:S01]  /*3690*/  FADD.FTZ R25, -R34, -RZ ;  /* 0x800000ff22197221 */ /* 0x000fe20000010100 */
[----:B------:R-:W-:-:S04]  /*36a0*/  IADD3 R27, PT, PT, R27, 0x7f, -R2 ;  /* 0x0000007f1b1b7810 */ /* 0x000fc80007ffe802 */
[----:B------:R-:W-:Y:S01]  /*36b0*/  IADD3 R27, PT, PT, R27, R24, RZ ;  /* 0x000000181b1b7210 */ /* 0x000fe20007ffe0ff */
        /* <DEDUP_REMOVED lines=23> */
[----:B------:R-:W-:Y:S02]  /*3830*/  IADD3 R25, PT, PT, R2, 0x20, RZ ;  /* 0x0000002002197810 */ /* 0x000fe40007ffe0ff */
[----:B------:R-:W-:Y:S02]  /*3840*/  LOP3.LUT R24, R24, 0x7fffff, RZ, 0xc0, !PT ;  /* 0x007fffff18187812 */ /* 0x000fe400078ec0ff */
[----:B------:R-:W-:Y:S02]  /*3850*/  ISETP.NE.AND P4, PT, R2, RZ, PT ;  /* 0x000000ff0200720c */ /* 0x000fe40003f85270 */
        /* <DEDUP_REMOVED lines=16> */
.L_x_224:
[----:B------:R-:W-:-:S04]  /*3960*/  LOP3.LUT R0, R0, 0x80000000, RZ, 0xc0, !PT ;  /* 0x8000000000007812 */ /* 0x000fc800078ec0ff */
[----:B------:R-:W-:Y:S01]  /*3970*/  LOP3.LUT R0, R0, 0x7f800000, RZ, 0xfc, !PT ;  /* 0x7f80000000007812 */ /* 0x000fe200078efcff */
[----:B------:R-:W-:Y:S06]  /*3980*/  BRA `(.L_x_225) ;  /* 0x0000000000047947 */ /* 0x000fec0003800000 */
.L_x_223:
[----:B------:R-:W-:-:S07]  /*3990*/  LEA R0, R27, R0, 0x17 ;  /* 0x000000001b007211 */ /* 0x000fce00078eb8ff */
.L_x_225:
[----:B------:R-:W-:Y:S05]  /*39a0*/  BSYNC.RECONVERGENT B1 ;  /* 0x0000000000017941 */ /* 0x000fea0003800200 */
.L_x_222:
[----:B------:R-:W-:Y:S05]  /*39b0*/  BRA `(.L_x_226) ;  /* 0x0000000000207947 */ /* 0x000fea0003800000 */
.L_x_221:
[----:B------:R-:W-:-:S04]  /*39c0*/  LOP3.LUT R0, R0, 0x80000000, R30, 0x48, !PT ;  /* 0x8000000000007812 */ /* 0x000fc800078e481e */
[----:B------:R-:W-:Y:S01]  /*39d0*/  LOP3.LUT R0, R0, 0x7f800000, RZ, 0xfc, !PT ;  /* 0x7f80000000007812 */ /* 0x000fe200078efcff */
[----:B------:R-:W-:Y:S06]  /*39e0*/  BRA `(.L_x_226) ;  /* 0x0000000000147947 */ /* 0x000fec0003800000 */
.L_x_220:
[----:B------:R-:W-:Y:S01]  /*39f0*/  LOP3.LUT R0, R0, 0x80000000, R30, 0x48, !PT ;  /* 0x8000000000007812 */ /* 0x000fe200078e481e */
[----:B------:R-:W-:Y:S06]  /*3a00*/  BRA `(.L_x_226) ;  /* 0x00000000000c7947 */ /* 0x000fec0003800000 */
.L_x_219:
[----:B------:R-:W0:Y:S01]  /*3a10*/  MUFU.RSQ R0, -QNAN ;  /* 0xffc0000000007908 */ /* 0x000e220000001400 */
[----:B------:R-:W-:Y:S05]  /*3a20*/  BRA `(.L_x_226) ;  /* 0x0000000000047947 */ /* 0x000fea0003800000 */
.L_x_218:
[----:B------:R-:W-:-:S07]  /*3a30*/  FADD.FTZ R0, R30, R0 ;  /* 0x000000001e007221 */ /* 0x000fce0000010000 */
.L_x_226:
[----:B------:R-:W-:Y:S05]  /*3a40*/  BSYNC.RECONVERGENT B0 ;  /* 0x0000000000007941 */ /* 0x000fea0003800200 */
.L_x_216:
[----:B------:R-:W-:Y:S01]  /*3a50*/  HFMA2 R25, -RZ, RZ, 0, 0 ;  /* 0x00000000ff197431 */ /* 0x000fe200000001ff */
[----:B------:R-:W-:-:S04]  /*3a60*/  MOV R24, R22 ;  /* 0x0000001600187202 */ /* 0x000fc80000000f00 */
[----:B0-----:R-:W-:Y:S05]  /*3a70*/  RET.REL.NODEC R24 `(_Z21calculateForcesKernelP6float3S0_PfS1_S0_PiS2_iiiiffffff) ;  /* 0xffffffc418607950 */ /* 0x001fea0003c3ffff */
.L_x_227:
        /* <DEDUP_REMOVED lines=16> */
.L_x_232:


//--------------------- .nv.shared.reserved.0     --------------------------
	.section	.nv.shared.reserved.0,"aw",@nobits
	.weak		__nv_reservedSMEM_offset_0_alias
	.size		__nv_reservedSMEM_offset_0_alias, 0, 64
	.other		__nv_reservedSMEM_offset_0_alias,@"STO_CUDA_RESERVED_SHARED STV_DEFAULT"
__nv_reservedSMEM_offset_0_alias:
	.zero		0
	.zero		64


//--------------------- .nv.constant0._Z15integrateKernelP6float3S0_S0_PfS1_iff --------------------------
	.section	.nv.constant0._Z15integrateKernelP6float3S0_S0_PfS1_iff,"a",@progbits
	.sectionflags	@""
	.align	4
.nv.constant0._Z15integrateKernelP6float3S0_S0_PfS1_iff:
	.zero		948


//--------------------- .nv.constant0._Z21calculateForcesKernelP6float3S0_PfS1_S0_PiS2_iiiiffffff --------------------------
	.section	.nv.constant0._Z21calculateForcesKernelP6float3S0_PfS1_S0_PiS2_iiiiffffff,"a",@progbits
	.sectionflags	@""
	.align	4
.nv.constant0._Z21calculateForcesKernelP6float3S0_PfS1_S0_PiS2_iiiiffffff:
	.zero		992


//--------------------- SYMBOLS --------------------------

	.type		.nv.reservedSmem.offset0,@object
	.size		.nv.reservedSmem.offset0,0x4
